// auto-generated by cutlass_sweep.gemm — config: {"arch": "sm_100", "cluster_m": 2, "cluster_n": 1, "dtype": "fp16", "stages": 5, "tile_k": 32, "tile_m": 64, "tile_n": 128}
#include "cutlass/cutlass.h"
#include "cutlass/gemm/collective/collective_builder.hpp"
#include "cutlass/gemm/device/gemm_universal_adapter.h"
#include "cutlass/gemm/kernel/gemm_universal.hpp"
#include "cutlass/epilogue/collective/collective_builder.hpp"

using ElemA = cutlass::half_t;
using ElemB = cutlass::half_t;
using ElemCD = cutlass::half_t;
using Acc  = float;
using TileShape    = cute::Shape<cute::_64, cute::_128, cute::_32>;
using ClusterShape = cute::Shape<cute::_2, cute::_1, cute::_1>;

using CollectiveEpilogue = typename cutlass::epilogue::collective::CollectiveBuilder<
    cutlass::arch::Sm100, cutlass::arch::OpClassTensorOp,
    TileShape, ClusterShape,
    cutlass::epilogue::collective::EpilogueTileAuto,
    Acc, Acc,
    ElemCD, cutlass::layout::RowMajor, 128 / cutlass::sizeof_bits<ElemCD>::value,
    ElemCD, cutlass::layout::RowMajor, 128 / cutlass::sizeof_bits<ElemCD>::value,
    cutlass::epilogue::collective::EpilogueScheduleAuto
  >::CollectiveOp;

using CollectiveMainloop = typename cutlass::gemm::collective::CollectiveBuilder<
    cutlass::arch::Sm100, cutlass::arch::OpClassTensorOp,
    ElemA, cutlass::layout::RowMajor, 128 / cutlass::sizeof_bits<ElemA>::value,
    ElemB, cutlass::layout::ColumnMajor, 128 / cutlass::sizeof_bits<ElemB>::value,
    Acc,
    TileShape, ClusterShape,
    cutlass::gemm::collective::StageCount<5>,
    cutlass::gemm::collective::KernelScheduleAuto
  >::CollectiveOp;

using GemmKernel = cutlass::gemm::kernel::GemmUniversal<
    cute::Shape<int,int,int,int>,
    CollectiveMainloop,
    CollectiveEpilogue
>;
using Gemm = cutlass::gemm::device::GemmUniversalAdapter<GemmKernel>;

// Force the device kernel symbol into the cubin without needing a host main.
auto* _anchor = &cutlass::device_kernel<GemmKernel>;


// ===== COMPILED SASS (sm_100a) =====

	.target	sm_100a

	.elftype	@"ET_EXEC"


//--------------------- .note.nv.tkinfo           --------------------------
	.section	.note.nv.tkinfo,"",@"SHT_NOTE"
	.sectionflags	@"SHF_NOTE_NV_TKINFO"
	.tkinfo
        /*0018*/ 	.word	0x00000002
        /*0030*/ 	.string	""
        /*0030*/ 	.string	"ptxas"
        /*0030*/ 	.string	"Cuda compilation tools, release 13.0, V13.0.88"
        /*0030*/ 	.string	"Build cuda_13.0.r13.0/compiler.36424714_0"
        /*0030*/ 	.string	"-arch sm_100a -m 64 "



//--------------------- .note.nv.cuinfo           --------------------------
	.section	.note.nv.cuinfo,"",@"SHT_NOTE"
	.sectionflags	@"SHF_NOTE_NV_CUINFO"
        /*0018*/ 	.short	0x0002
        /*001a*/ 	.short	0x0064
        /*001c*/ 	.short	0x0082
	.zero		2


//--------------------- .nv.info                  --------------------------
	.section	.nv.info,"",@"SHT_CUDA_INFO"
	.align	4


	//----- nvinfo : EIATTR_REGCOUNT
	.align		4
        /*0000*/ 	.byte	0x04, 0x2f
        /*0002*/ 	.short	(.L_19 - .L_18)
	.align		4
.L_18:
        /*0004*/ 	.word	index@(_ZN7cutlass13device_kernelINS_4gemm6kernel13GemmUniversalIN4cute5tupleIJiiiiEEENS1_10collective13CollectiveMmaINS1_35MainloopSm100TmaUmmaWarpSpecializedILi5ELi2ELi4ENS5_IJNS4_1CILi2EEENSA_ILi1EEESC_EEEEENS5_IJNSA_ILi64EEENSA_ILi128EEENSA_ILi32EEEEEENS_6half_tENS5_IJlSC_lEEESJ_SK_NS4_8TiledMMAINS4_8MMA_AtomIJNS4_20SM100_MMA_F16BF16_SSISJ_SJ_fLi64ELi128ELNS4_4UMMA5MajorE0ELSP_0ELNSO_7ScaleInE0ELSQ_0EEEEEENS4_6LayoutINS5_IJSC_SC_SC_EEENS5_IJNSA_ILi0EEESV_SV_EEEEENS5_IJNS4_10UnderscoreESY_SY_EEEEENS4_13SM90_TMA_LOADENS4_14ComposedLayoutINS4_7SwizzleILi2ELi4ELi3EEENS4_18smem_ptr_flag_bitsILi16EEENST_INS5_IJNSA_ILi8EEESH_EEENS5_IJSH_SC_EEEEEEEvNS4_8identityENS4_23SM90_TMA_LOAD_MULTICASTES1B_vS1C_EENS_8epilogue10collective18CollectiveEpilogueINS1F_23Sm100TmaWarpSpecializedILi4ELi2ELi16ELb1ELb0EEEJSI_NS5_IJNST_ISF_SC_EENST_ISH_SC_EEEEESJ_SK_SJ_SK_NS1F_6fusion15FusionCallbacksIS1J_NS1N_17LinearCombinationISJ_fSJ_fLNS_15FloatRoundStyleE2EEESI_S1M_JEEENS4_5SM1004TMEM4LOAD26SM100_TMEM_LOAD_16dp256b4xES11_S1B_NS4_17SM75_U32x4_LDSM_NENS4_14SM90_TMA_STOREES1B_NS4_17SM90_U32x4_STSM_NENS4_39AutoVectorizingCopyWithAssumedAlignmentILi128EEEEEEvvEEEEvNT_6ParamsE)
        /*0008*/ 	.word	0x00000044


	//----- nvinfo : EIATTR_FRAME_SIZE
	.align		4
.L_19:
        /*000c*/ 	.byte	0x04, 0x11
        /*000e*/ 	.short	(.L_21 - .L_20)
	.align		4
.L_20:
        /*0010*/ 	.word	index@($__internal_2_$__cuda_sm10x_tcgen05_guardrail_trap_unallocated_columns_being_dealloced)
        /*0014*/ 	.word	0x00000000


	//----- nvinfo : EIATTR_FRAME_SIZE
	.align		4
.L_21:
        /*0018*/ 	.byte	0x04, 0x11
        /*001a*/ 	.short	(.L_23 - .L_22)
	.align		4
.L_22:
        /*001c*/ 	.word	index@($__internal_1_$__cuda_sm10x_tcgen05_guardrail_trap_phase_invalid_during_alloc)
        /*0020*/ 	.word	0x00000000


	//----- nvinfo : EIATTR_FRAME_SIZE
	.align		4
.L_23:
        /*0024*/ 	.byte	0x04, 0x11
        /*0026*/ 	.short	(.L_25 - .L_24)
	.align		4
.L_24:
        /*0028*/ 	.word	index@($__internal_0_$__cuda_sm10x_tcgen05_guardrail_trap_col_being_dealloced_not_returned_by_alloc)
        /*002c*/ 	.word	0x00000000


	//----- nvinfo : EIATTR_FRAME_SIZE
	.align		4
.L_25:
        /*0030*/ 	.byte	0x04, 0x11
        /*0032*/ 	.short	(.L_27 - .L_26)
	.align		4
.L_26:
        /*0034*/ 	.word	index@(_ZN7cutlass13device_kernelINS_4gemm6kernel13GemmUniversalIN4cute5tupleIJiiiiEEENS1_10collective13CollectiveMmaINS1_35MainloopSm100TmaUmmaWarpSpecializedILi5ELi2ELi4ENS5_IJNS4_1CILi2EEENSA_ILi1EEESC_EEEEENS5_IJNSA_ILi64EEENSA_ILi128EEENSA_ILi32EEEEEENS_6half_tENS5_IJlSC_lEEESJ_SK_NS4_8TiledMMAINS4_8MMA_AtomIJNS4_20SM100_MMA_F16BF16_SSISJ_SJ_fLi64ELi128ELNS4_4UMMA5MajorE0ELSP_0ELNSO_7ScaleInE0ELSQ_0EEEEEENS4_6LayoutINS5_IJSC_SC_SC_EEENS5_IJNSA_ILi0EEESV_SV_EEEEENS5_IJNS4_10UnderscoreESY_SY_EEEEENS4_13SM90_TMA_LOADENS4_14ComposedLayoutINS4_7SwizzleILi2ELi4ELi3EEENS4_18smem_ptr_flag_bitsILi16EEENST_INS5_IJNSA_ILi8EEESH_EEENS5_IJSH_SC_EEEEEEEvNS4_8identityENS4_23SM90_TMA_LOAD_MULTICASTES1B_vS1C_EENS_8epilogue10collective18CollectiveEpilogueINS1F_23Sm100TmaWarpSpecializedILi4ELi2ELi16ELb1ELb0EEEJSI_NS5_IJNST_ISF_SC_EENST_ISH_SC_EEEEESJ_SK_SJ_SK_NS1F_6fusion15FusionCallbacksIS1J_NS1N_17LinearCombinationISJ_fSJ_fLNS_15FloatRoundStyleE2EEESI_S1M_JEEENS4_5SM1004TMEM4LOAD26SM100_TMEM_LOAD_16dp256b4xES11_S1B_NS4_17SM75_U32x4_LDSM_NENS4_14SM90_TMA_STOREES1B_NS4_17SM90_U32x4_STSM_NENS4_39AutoVectorizingCopyWithAssumedAlignmentILi128EEEEEEvvEEEEvNT_6ParamsE)
        /*0038*/ 	.word	0x00000000


	//----- nvinfo : EIATTR_MIN_STACK_SIZE
	.align		4
.L_27:
        /*003c*/ 	.byte	0x04, 0x12
        /*003e*/ 	.short	(.L_29 - .L_28)
	.align		4
.L_28:
        /*0040*/ 	.word	index@(_ZN7cutlass13device_kernelINS_4gemm6kernel13GemmUniversalIN4cute5tupleIJiiiiEEENS1_10collective13CollectiveMmaINS1_35MainloopSm100TmaUmmaWarpSpecializedILi5ELi2ELi4ENS5_IJNS4_1CILi2EEENSA_ILi1EEESC_EEEEENS5_IJNSA_ILi64EEENSA_ILi128EEENSA_ILi32EEEEEENS_6half_tENS5_IJlSC_lEEESJ_SK_NS4_8TiledMMAINS4_8MMA_AtomIJNS4_20SM100_MMA_F16BF16_SSISJ_SJ_fLi64ELi128ELNS4_4UMMA5MajorE0ELSP_0ELNSO_7ScaleInE0ELSQ_0EEEEEENS4_6LayoutINS5_IJSC_SC_SC_EEENS5_IJNSA_ILi0EEESV_SV_EEEEENS5_IJNS4_10UnderscoreESY_SY_EEEEENS4_13SM90_TMA_LOADENS4_14ComposedLayoutINS4_7SwizzleILi2ELi4ELi3EEENS4_18smem_ptr_flag_bitsILi16EEENST_INS5_IJNSA_ILi8EEESH_EEENS5_IJSH_SC_EEEEEEEvNS4_8identityENS4_23SM90_TMA_LOAD_MULTICASTES1B_vS1C_EENS_8epilogue10collective18CollectiveEpilogueINS1F_23Sm100TmaWarpSpecializedILi4ELi2ELi16ELb1ELb0EEEJSI_NS5_IJNST_ISF_SC_EENST_ISH_SC_EEEEESJ_SK_SJ_SK_NS1F_6fusion15FusionCallbacksIS1J_NS1N_17LinearCombinationISJ_fSJ_fLNS_15FloatRoundStyleE2EEESI_S1M_JEEENS4_5SM1004TMEM4LOAD26SM100_TMEM_LOAD_16dp256b4xES11_S1B_NS4_17SM75_U32x4_LDSM_NENS4_14SM90_TMA_STOREES1B_NS4_17SM90_U32x4_STSM_NENS4_39AutoVectorizingCopyWithAssumedAlignmentILi128EEEEEEvvEEEEvNT_6ParamsE)
        /*0044*/ 	.word	0x00000000
.L_29:


//--------------------- .nv.compat                --------------------------
	.section	.nv.compat,"",@"SHT_CUDA_COMPAT_INFO"
	.align	4
        /*0000*/ 	.byte	0x02, 0x09, 0x01, 0x00, 0x02, 0x02, 0x02, 0x00, 0x02, 0x05, 0x05, 0x00, 0x03, 0x07, 0x01, 0x01
        /*0010*/ 	.byte	0x02, 0x03, 0x01, 0x00, 0x02, 0x06, 0x01, 0x00, 0x04, 0x0b, 0x08, 0x00, 0x09, 0x00, 0x00, 0x00
        /*0020*/ 	.byte	0x00, 0x00, 0x00, 0x00


//--------------------- .nv.info._ZN7cutlass13device_kernelINS_4gemm6kernel13GemmUniversalIN4cute5tupleIJiiiiEEENS1_10collective13CollectiveMmaINS1_35MainloopSm100TmaUmmaWarpSpecializedILi5ELi2ELi4ENS5_IJNS4_1CILi2EEENSA_ILi1EEESC_EEEEENS5_IJNSA_ILi64EEENSA_ILi128EEENSA_ILi32EEEEEENS_6half_tENS5_IJlSC_lEEESJ_SK_NS4_8TiledMMAINS4_8MMA_AtomIJNS4_20SM100_MMA_F16BF16_SSISJ_SJ_fLi64ELi128ELNS4_4UMMA5MajorE0ELSP_0ELNSO_7ScaleInE0ELSQ_0EEEEEENS4_6LayoutINS5_IJSC_SC_SC_EEENS5_IJNSA_ILi0EEESV_SV_EEEEENS5_IJNS4_10UnderscoreESY_SY_EEEEENS4_13SM90_TMA_LOADENS4_14ComposedLayoutINS4_7SwizzleILi2ELi4ELi3EEENS4_18smem_ptr_flag_bitsILi16EEENST_INS5_IJNSA_ILi8EEESH_EEENS5_IJSH_SC_EEEEEEEvNS4_8identityENS4_23SM90_TMA_LOAD_MULTICASTES1B_vS1C_EENS_8epilogue10collective18CollectiveEpilogueINS1F_23Sm100TmaWarpSpecializedILi4ELi2ELi16ELb1ELb0EEEJSI_NS5_IJNST_ISF_SC_EENST_ISH_SC_EEEEESJ_SK_SJ_SK_NS1F_6fusion15FusionCallbacksIS1J_NS1N_17LinearCombinationISJ_fSJ_fLNS_15FloatRoundStyleE2EEESI_S1M_JEEENS4_5SM1004TMEM4LOAD26SM100_TMEM_LOAD_16dp256b4xES11_S1B_NS4_17SM75_U32x4_LDSM_NENS4_14SM90_TMA_STOREES1B_NS4_17SM90_U32x4_STSM_NENS4_39AutoVectorizingCopyWithAssumedAlignmentILi128EEEEEEvvEEEEvNT_6ParamsE --------------------------
	.section	.nv.info._ZN7cutlass13device_kernelINS_4gemm6kernel13GemmUniversalIN4cute5tupleIJiiiiEEENS1_10collective13CollectiveMmaINS1_35MainloopSm100TmaUmmaWarpSpecializedILi5ELi2ELi4ENS5_IJNS4_1CILi2EEENSA_ILi1EEESC_EEEEENS5_IJNSA_ILi64EEENSA_ILi128EEENSA_ILi32EEEEEENS_6half_tENS5_IJlSC_lEEESJ_SK_NS4_8TiledMMAINS4_8MMA_AtomIJNS4_20SM100_MMA_F16BF16_SSISJ_SJ_fLi64ELi128ELNS4_4UMMA5MajorE0ELSP_0ELNSO_7ScaleInE0ELSQ_0EEEEEENS4_6LayoutINS5_IJSC_SC_SC_EEENS5_IJNSA_ILi0EEESV_SV_EEEEENS5_IJNS4_10UnderscoreESY_SY_EEEEENS4_13SM90_TMA_LOADENS4_14ComposedLayoutINS4_7SwizzleILi2ELi4ELi3EEENS4_18smem_ptr_flag_bitsILi16EEENST_INS5_IJNSA_ILi8EEESH_EEENS5_IJSH_SC_EEEEEEEvNS4_8identityENS4_23SM90_TMA_LOAD_MULTICASTES1B_vS1C_EENS_8epilogue10collective18CollectiveEpilogueINS1F_23Sm100TmaWarpSpecializedILi4ELi2ELi16ELb1ELb0EEEJSI_NS5_IJNST_ISF_SC_EENST_ISH_SC_EEEEESJ_SK_SJ_SK_NS1F_6fusion15FusionCallbacksIS1J_NS1N_17LinearCombinationISJ_fSJ_fLNS_15FloatRoundStyleE2EEESI_S1M_JEEENS4_5SM1004TMEM4LOAD26SM100_TMEM_LOAD_16dp256b4xES11_S1B_NS4_17SM75_U32x4_LDSM_NENS4_14SM90_TMA_STOREES1B_NS4_17SM90_U32x4_STSM_NENS4_39AutoVectorizingCopyWithAssumedAlignmentILi128EEEEEEvvEEEEvNT_6ParamsE,"",@"SHT_CUDA_INFO"
	.sectionflags	@""
	.align	4


	//----- nvinfo : EIATTR_CUDA_API_VERSION
	.align		4
        /*0000*/ 	.byte	0x04, 0x37
        /*0002*/ 	.short	(.L_31 - .L_30)
.L_30:
        /*0004*/ 	.word	0x00000082


	//----- nvinfo : EIATTR_KPARAM_INFO
	.align		4
.L_31:
        /*0008*/ 	.byte	0x04, 0x17
        /*000a*/ 	.short	(.L_33 - .L_32)
.L_32:
        /*000c*/ 	.word	0x00000000
        /*0010*/ 	.short	0x0000
        /*0012*/ 	.short	0x0000
        /*0014*/ 	.byte	0x00, 0xf0, 0x01, 0x20


	//----- nvinfo : EIATTR_AT_ENTRY_FRAGMENTS
	.align		4
.L_33:
        /*0018*/ 	.byte	0x04, 0x4f
        /*001a*/ 	.short	(.L_35 - .L_34)


	//   ....[0]....
.L_34:
        /*001c*/ 	.word	0x00000006


	//----- nvinfo : EIATTR_RESERVED_SMEM_USED
	.align		4
.L_35:
        /*0020*/ 	.byte	0x01, 0x41
	.zero		2


	//----- nvinfo : EIATTR_SPARSE_MMA_MASK
	.align		4
        /*0024*/ 	.byte	0x03, 0x50
        /*0026*/ 	.short	0x0000


	//----- nvinfo : EIATTR_TCGEN05_1CTA_USED
	.align		4
        /*0028*/ 	.byte	0x01, 0x51
	.zero		2


	//----- nvinfo : EIATTR_MAXREG_COUNT
	.align		4
        /*002c*/ 	.byte	0x03, 0x1b
        /*002e*/ 	.short	0x00ff


	//----- nvinfo : EIATTR_NUM_BARRIERS
	.align		4
        /*0030*/ 	.byte	0x02, 0x4c
        /*0032*/ 	.byte	0x07
	.zero		1


	//----- nvinfo : EIATTR_EXTERNS
	.align		4
        /*0034*/ 	.byte	0x04, 0x0f
        /*0036*/ 	.short	(.L_37 - .L_36)


	//   ....[0]....
	.align		4
.L_36:
        /*0038*/ 	.word	index@(__assertfail)


	//----- nvinfo : EIATTR_MERCURY_ISA_VERSION
	.align		4
.L_37:
        /*003c*/ 	.byte	0x03, 0x5f
        /*003e*/ 	.short	0x0101


	//----- nvinfo : EIATTR_INT_WARP_WIDE_INSTR_OFFSETS
	.align		4
        /*0040*/ 	.byte	0x04, 0x31
        /*0042*/ 	.short	(.L_39 - .L_38)


	//   ....[0]....
.L_38:
        /*0044*/ 	.word	0x00003cb0


	//   ....[1]....
        /*0048*/ 	.word	0x00003ce0


	//   ....[2]....
        /*004c*/ 	.word	0x00003d00


	//   ....[3]....
        /*0050*/ 	.word	0x00004910


	//   ....[4]....
        /*0054*/ 	.word	0x00004970


	//   ....[5]....
        /*0058*/ 	.word	0x00004a50


	//   ....[6]....
        /*005c*/ 	.word	0x00004ad0


	//   ....[7]....
        /*0060*/ 	.word	0x00004bc0


	//   ....[8]....
        /*0064*/ 	.word	0x00004c50


	//   ....[9]....
        /*0068*/ 	.word	0x00004d40


	//   ....[10]....
        /*006c*/ 	.word	0x00004df0


	//----- nvinfo : EIATTR_COOP_GROUP_MASK_REGIDS
	.align		4
.L_39:
        /*0070*/ 	.byte	0x04, 0x29
        /*0072*/ 	.short	(.L_41 - .L_40)


	//   ....[0]....
.L_40:
        /*0074*/ 	.word	0xffffffff


	//   ....[1]....
        /*0078*/ 	.word	0xffffffff


	//   ....[2]....
        /*007c*/ 	.word	0xffffffff


	//   ....[3]....
        /*0080*/ 	.word	0xffffffff


	//   ....[4]....
        /*0084*/ 	.word	0xffffffff


	//   ....[5]....
        /*0088*/ 	.word	0xffffffff


	//   ....[6]....
        /*008c*/ 	.word	0xffffffff


	//   ....[7]....
        /*0090*/ 	.word	0xffffffff


	//   ....[8]....
        /*0094*/ 	.word	0xffffffff


	//   ....[9]....
        /*0098*/ 	.word	0xffffffff


	//   ....[10]....
        /*009c*/ 	.word	0xffffffff


	//   ....[11]....
        /*00a0*/ 	.word	0xffffffff


	//   ....[12]....
        /*00a4*/ 	.word	0xffffffff


	//   ....[13]....
        /*00a8*/ 	.word	0xffffffff


	//----- nvinfo : EIATTR_COOP_GROUP_INSTR_OFFSETS
	.align		4
.L_41:
        /*00ac*/ 	.byte	0x04, 0x28
        /*00ae*/ 	.short	(.L_43 - .L_42)


	//   ....[0]....
.L_42:
        /*00b0*/ 	.word	0x00000080


	//   ....[1]....
        /*00b4*/ 	.word	0x000004f0


	//   ....[2]....
        /*00b8*/ 	.word	0x000006b0


	//   ....[3]....
        /*00bc*/ 	.word	0x00000850


	//   ....[4]....
        /*00c0*/ 	.word	0x00000950


	//   ....[5]....
        /*00c4*/ 	.word	0x00000ac0


	//   ....[6]....
        /*00c8*/ 	.word	0x00000c60


	//   ....[7]....
        /*00cc*/ 	.word	0x00000e10


	//   ....[8]....
        /*00d0*/ 	.word	0x00002000


	//   ....[9]....
        /*00d4*/ 	.word	0x00002f80


	//   ....[10]....
        /*00d8*/ 	.word	0x00003190


	//   ....[11]....
        /*00dc*/ 	.word	0x000031c0


	//   ....[12]....
        /*00e0*/ 	.word	0x00003b90


	//   ....[13]....
        /*00e4*/ 	.word	0x00003dc0


	//----- nvinfo : EIATTR_VRC_CTA_INIT_COUNT
	.align		4
.L_43:
        /*00e8*/ 	.byte	0x02, 0x4a
        /*00ea*/ 	.byte	0x80
	.zero		1


	//----- nvinfo : EIATTR_SYSCALL_OFFSETS
	.align		4
        /*00ec*/ 	.byte	0x04, 0x46
        /*00ee*/ 	.short	(.L_45 - .L_44)


	//   ....[0]....
.L_44:
        /*00f0*/ 	.word	0x00005a80


	//   ....[1]....
        /*00f4*/ 	.word	0x00005b70


	//   ....[2]....
        /*00f8*/ 	.word	0x00006300


	//   ....[3]....
        /*00fc*/ 	.word	0x00006bb0


	//   ....[4]....
        /*0100*/ 	.word	0x00007440


	//   ....[5]....
        /*0104*/ 	.word	0x00007cc0


	//----- nvinfo : EIATTR_MBARRIER_INSTR_OFFSETS
	.align		4
.L_45:
        /*0108*/ 	.byte	0x04, 0x39
        /*010a*/ 	.short	(.L_47 - .L_46)


	//   ....[0]....
.L_46:
        /*010c*/ 	.word	0x00000600
        /*0110*/ 	.word	0x000000ff
        /*0114*/ 	.word	0x00000000
        /*0118*/ 	.short	0x0100
        /*011a*/ 	.byte	0x04
	.zero		1


	//   ....[1]....
        /*011c*/ 	.word	0x00000610
        /*0120*/ 	.word	0x000000ff
        /*0124*/ 	.word	0x00000028
        /*0128*/ 	.short	0x0100
        /*012a*/ 	.byte	0x04
	.zero		1


	//   ....[2]....
        /*012c*/ 	.word	0x00000620
        /*0130*/ 	.word	0x000000ff
        /*0134*/ 	.word	0x00000008
        /*0138*/ 	.short	0x0100
        /*013a*/ 	.byte	0x04
	.zero		1


	//   ....[3]....
        /*013c*/ 	.word	0x00000630
        /*0140*/ 	.word	0x000000ff
        /*0144*/ 	.word	0x00000030
        /*0148*/ 	.short	0x0100
        /*014a*/ 	.byte	0x04
	.zero		1


	//   ....[4]....
        /*014c*/ 	.word	0x00000640
        /*0150*/ 	.word	0x000000ff
        /*0154*/ 	.word	0x00000010
        /*0158*/ 	.short	0x0100
        /*015a*/ 	.byte	0x04
	.zero		1


	//   ....[5]....
        /*015c*/ 	.word	0x00000650
        /*0160*/ 	.word	0x000000ff
        /*0164*/ 	.word	0x00000038
        /*0168*/ 	.short	0x0100
        /*016a*/ 	.byte	0x04
	.zero		1


	//   ....[6]....
        /*016c*/ 	.word	0x00000660
        /*0170*/ 	.word	0x000000ff
        /*0174*/ 	.word	0x00000018
        /*0178*/ 	.short	0x0100
        /*017a*/ 	.byte	0x04
	.zero		1


	//   ....[7]....
        /*017c*/ 	.word	0x00000670
        /*0180*/ 	.word	0x000000ff
        /*0184*/ 	.word	0x00000040
        /*0188*/ 	.short	0x0100
        /*018a*/ 	.byte	0x04
	.zero		1


	//   ....[8]....
        /*018c*/ 	.word	0x00000680
        /*0190*/ 	.word	0x000000ff
        /*0194*/ 	.word	0x00000020
        /*0198*/ 	.short	0x0100
        /*019a*/ 	.byte	0x04
	.zero		1


	//   ....[9]....
        /*019c*/ 	.word	0x00000690
        /*01a0*/ 	.word	0x000000ff
        /*01a4*/ 	.word	0x00000048
        /*01a8*/ 	.short	0x0100
        /*01aa*/ 	.byte	0x04
	.zero		1


	//   ....[10]....
        /*01ac*/ 	.word	0x000007c0
        /*01b0*/ 	.word	0x000000ff
        /*01b4*/ 	.word	0x00000050
        /*01b8*/ 	.short	0x0100
        /*01ba*/ 	.byte	0x04
	.zero		1


	//   ....[11]....
        /*01bc*/ 	.word	0x000007d0
        /*01c0*/ 	.word	0x000000ff
        /*01c4*/ 	.word	0x00000070
        /*01c8*/ 	.short	0x0100
        /*01ca*/ 	.byte	0x04
	.zero		1


	//   ....[12]....
        /*01cc*/ 	.word	0x000007e0
        /*01d0*/ 	.word	0x000000ff
        /*01d4*/ 	.word	0x00000058
        /*01d8*/ 	.short	0x0100
        /*01da*/ 	.byte	0x04
	.zero		1


	//   ....[13]....
        /*01dc*/ 	.word	0x000007f0
        /*01e0*/ 	.word	0x000000ff
        /*01e4*/ 	.word	0x00000078
        /*01e8*/ 	.short	0x0100
        /*01ea*/ 	.byte	0x04
	.zero		1


	//   ....[14]....
        /*01ec*/ 	.word	0x00000800
        /*01f0*/ 	.word	0x000000ff
        /*01f4*/ 	.word	0x00000060
        /*01f8*/ 	.short	0x0100
        /*01fa*/ 	.byte	0x04
	.zero		1


	//   ....[15]....
        /*01fc*/ 	.word	0x00000810
        /*0200*/ 	.word	0x000000ff
        /*0204*/ 	.word	0x00000080
        /*0208*/ 	.short	0x0100
        /*020a*/ 	.byte	0x04
	.zero		1


	//   ....[16]....
        /*020c*/ 	.word	0x00000820
        /*0210*/ 	.word	0x000000ff
        /*0214*/ 	.word	0x00000068
        /*0218*/ 	.short	0x0100
        /*021a*/ 	.byte	0x04
	.zero		1


	//   ....[17]....
        /*021c*/ 	.word	0x00000830
        /*0220*/ 	.word	0x000000ff
        /*0224*/ 	.word	0x00000088
        /*0228*/ 	.short	0x0100
        /*022a*/ 	.byte	0x04
	.zero		1


	//   ....[18]....
        /*022c*/ 	.word	0x00000920
        /*0230*/ 	.word	0x000000ff
        /*0234*/ 	.word	0x00000090
        /*0238*/ 	.short	0x0100
        /*023a*/ 	.byte	0x06
	.zero		1


	//   ....[19]....
        /*023c*/ 	.word	0x00000930
        /*0240*/ 	.word	0x000000ff
        /*0244*/ 	.word	0x00000098
        /*0248*/ 	.short	0x0100
        /*024a*/ 	.byte	0x06
	.zero		1


	//   ....[20]....
        /*024c*/ 	.word	0x00000a70
        /*0250*/ 	.word	0x000000ff
        /*0254*/ 	.word	0x000000a0
        /*0258*/ 	.short	0x0100
        /*025a*/ 	.byte	0x06
	.zero		1


	//   ....[21]....
        /*025c*/ 	.word	0x00000a80
        /*0260*/ 	.word	0x000000ff
        /*0264*/ 	.word	0x000000b0
        /*0268*/ 	.short	0x0100
        /*026a*/ 	.byte	0x06
	.zero		1


	//   ....[22]....
        /*026c*/ 	.word	0x00000a90
        /*0270*/ 	.word	0x000000ff
        /*0274*/ 	.word	0x000000a8
        /*0278*/ 	.short	0x0100
        /*027a*/ 	.byte	0x06
	.zero		1


	//   ....[23]....
        /*027c*/ 	.word	0x00000aa0
        /*0280*/ 	.word	0x000000ff
        /*0284*/ 	.word	0x000000b8
        /*0288*/ 	.short	0x0100
        /*028a*/ 	.byte	0x06
	.zero		1


	//   ....[24]....
        /*028c*/ 	.word	0x00000bd0
        /*0290*/ 	.word	0x000000ff
        /*0294*/ 	.word	0x000000c0
        /*0298*/ 	.short	0x0100
        /*029a*/ 	.byte	0x04
	.zero		1


	//   ....[25]....
        /*029c*/ 	.word	0x00000be0
        /*02a0*/ 	.word	0x000000ff
        /*02a4*/ 	.word	0x000000e0
        /*02a8*/ 	.short	0x0100
        /*02aa*/ 	.byte	0x04
	.zero		1


	//   ....[26]....
        /*02ac*/ 	.word	0x00000bf0
        /*02b0*/ 	.word	0x000000ff
        /*02b4*/ 	.word	0x000000c8
        /*02b8*/ 	.short	0x0100
        /*02ba*/ 	.byte	0x04
	.zero		1


	//   ....[27]....
        /*02bc*/ 	.word	0x00000c00
        /*02c0*/ 	.word	0x000000ff
        /*02c4*/ 	.word	0x000000e8
        /*02c8*/ 	.short	0x0100
        /*02ca*/ 	.byte	0x04
	.zero		1


	//   ....[28]....
        /*02cc*/ 	.word	0x00000c10
        /*02d0*/ 	.word	0x000000ff
        /*02d4*/ 	.word	0x000000d0
        /*02d8*/ 	.short	0x0100
        /*02da*/ 	.byte	0x04
	.zero		1


	//   ....[29]....
        /*02dc*/ 	.word	0x00000c20
        /*02e0*/ 	.word	0x000000ff
        /*02e4*/ 	.word	0x000000f0
        /*02e8*/ 	.short	0x0100
        /*02ea*/ 	.byte	0x04
	.zero		1


	//   ....[30]....
        /*02ec*/ 	.word	0x00000c30
        /*02f0*/ 	.word	0x000000ff
        /*02f4*/ 	.word	0x000000d8
        /*02f8*/ 	.short	0x0100
        /*02fa*/ 	.byte	0x04
	.zero		1


	//   ....[31]....
        /*02fc*/ 	.word	0x00000c40
        /*0300*/ 	.word	0x000000ff
        /*0304*/ 	.word	0x000000f8
        /*0308*/ 	.short	0x0100
        /*030a*/ 	.byte	0x04
	.zero		1


	//   ....[32]....
        /*030c*/ 	.word	0x00000d30
        /*0310*/ 	.word	0x000000ff
        /*0314*/ 	.word	0x00000100
        /*0318*/ 	.short	0x0100
        /*031a*/ 	.byte	0x04
	.zero		1


	//   ....[33]....
        /*031c*/ 	.word	0x00000d40
        /*0320*/ 	.word	0x000000ff
        /*0324*/ 	.word	0x00000110
        /*0328*/ 	.short	0x0100
        /*032a*/ 	.byte	0x04
	.zero		1


	//   ....[34]....
        /*032c*/ 	.word	0x00000d50
        /*0330*/ 	.word	0x000000ff
        /*0334*/ 	.word	0x00000108
        /*0338*/ 	.short	0x0100
        /*033a*/ 	.byte	0x04
	.zero		1


	//   ....[35]....
        /*033c*/ 	.word	0x00000d60
        /*0340*/ 	.word	0x000000ff
        /*0344*/ 	.word	0x00000118
        /*0348*/ 	.short	0x0100
        /*034a*/ 	.byte	0x04
	.zero		1


	//   ....[36]....
        /*034c*/ 	.word	0x000018c0
        /*0350*/ 	.word	0x00000000
        /*0354*/ 	.word	0x00000110
        /*0358*/ 	.short	0x010a
        /*035a*/ 	.byte	0xff
	.zero		1


	//   ....[37]....
        /*035c*/ 	.word	0x000018f0
        /*0360*/ 	.word	0x00000000
        /*0364*/ 	.word	0x00000100
        /*0368*/ 	.short	0x0101
        /*036a*/ 	.byte	0xff
	.zero		1


	//   ....[38]....
        /*036c*/ 	.word	0x000019a0
        /*0370*/ 	.word	0x000000ff
        /*0374*/ 	.word	0x00000028
        /*0378*/ 	.short	0x010a
        /*037a*/ 	.byte	0x04
	.zero		1


	//   ....[39]....
        /*037c*/ 	.word	0x00001a20
        /*0380*/ 	.word	0x000000ff
        /*0384*/ 	.word	0x00000028
        /*0388*/ 	.short	0x010a
        /*038a*/ 	.byte	0x21
	.zero		1


	//   ....[40]....
        /*038c*/ 	.word	0x00001bb0
        /*0390*/ 	.word	0x000000ff
        /*0394*/ 	.word	0x00000028
        /*0398*/ 	.short	0x010a
        /*039a*/ 	.byte	0x06
	.zero		1


	//   ....[41]....
        /*039c*/ 	.word	0x00001cc0
        /*03a0*/ 	.word	0x000000ff
        /*03a4*/ 	.word	0x00000098
        /*03a8*/ 	.short	0x0101
        /*03aa*/ 	.byte	0x0d
	.zero		1


	//   ....[42]....
        /*03ac*/ 	.word	0x00001ce0
        /*03b0*/ 	.word	0x000000ff
        /*03b4*/ 	.word	0x00000028
        /*03b8*/ 	.short	0x010a
        /*03ba*/ 	.byte	0x04
	.zero		1


	//   ....[43]....
        /*03bc*/ 	.word	0x00001d60
        /*03c0*/ 	.word	0x000000ff
        /*03c4*/ 	.word	0x00000028
        /*03c8*/ 	.short	0x010a
        /*03ca*/ 	.byte	0x09
	.zero		1


	//   ....[44]....
        /*03cc*/ 	.word	0x00001f00
        /*03d0*/ 	.word	0x000000ff
        /*03d4*/ 	.word	0x00000028
        /*03d8*/ 	.short	0x010a
        /*03da*/ 	.byte	0x07
	.zero		1


	//   ....[45]....
        /*03dc*/ 	.word	0x00002030
        /*03e0*/ 	.word	0x00000003
        /*03e4*/ 	.word	0x000000a0
        /*03e8*/ 	.short	0x010a
        /*03ea*/ 	.byte	0xff
	.zero		1


	//   ....[46]....
        /*03ec*/ 	.word	0x00002180
        /*03f0*/ 	.word	0x00000000
        /*03f4*/ 	.word	0x00000000
        /*03f8*/ 	.short	0x0101
        /*03fa*/ 	.byte	0xff
	.zero		1


	//   ....[47]....
        /*03fc*/ 	.word	0x00002740
        /*0400*/ 	.word	0x000000ff
        /*0404*/ 	.word	0x00000000
        /*0408*/ 	.short	0x010a
        /*040a*/ 	.byte	0x04
	.zero		1


	//   ....[48]....
        /*040c*/ 	.word	0x000027d0
        /*0410*/ 	.word	0x000000ff
        /*0414*/ 	.word	0x00000000
        /*0418*/ 	.short	0x010a
        /*041a*/ 	.byte	0x05
	.zero		1


	//   ....[49]....
        /*041c*/ 	.word	0x00002860
        /*0420*/ 	.word	0x000000ff
        /*0424*/ 	.word	0x00000000
        /*0428*/ 	.short	0x010a
        /*042a*/ 	.byte	0x05
	.zero		1


	//   ....[50]....
        /*042c*/ 	.word	0x000028f0
        /*0430*/ 	.word	0x000000ff
        /*0434*/ 	.word	0x00000000
        /*0438*/ 	.short	0x010a
        /*043a*/ 	.byte	0x05
	.zero		1


	//   ....[51]....
        /*043c*/ 	.word	0x00002990
        /*0440*/ 	.word	0x00000000
        /*0444*/ 	.word	0x00000000
        /*0448*/ 	.short	0x010a
        /*044a*/ 	.byte	0xff
	.zero		1


	//   ....[52]....
        /*044c*/ 	.word	0x00002ad0
        /*0450*/ 	.word	0x00000002
        /*0454*/ 	.word	0x00000100
        /*0458*/ 	.short	0x010a
        /*045a*/ 	.byte	0xff
	.zero		1


	//   ....[53]....
        /*045c*/ 	.word	0x00002b40
        /*0460*/ 	.word	0x00000002
        /*0464*/ 	.word	0x00000000
        /*0468*/ 	.short	0x0101
        /*046a*/ 	.byte	0xff
	.zero		1


	//   ....[54]....
        /*046c*/ 	.word	0x00002b60
        /*0470*/ 	.word	0x000000ff
        /*0474*/ 	.word	0x000000b0
        /*0478*/ 	.short	0x010a
        /*047a*/ 	.byte	0x04
	.zero		1


	//   ....[55]....
        /*047c*/ 	.word	0x00002c80
        /*0480*/ 	.word	0x00000002
        /*0484*/ 	.word	0x000000a0
        /*0488*/ 	.short	0x010a
        /*048a*/ 	.byte	0xff
	.zero		1


	//   ....[56]....
        /*048c*/ 	.word	0x00002d80
        /*0490*/ 	.word	0x00000002
        /*0494*/ 	.word	0x00000000
        /*0498*/ 	.short	0x0101
        /*049a*/ 	.byte	0xff
	.zero		1


	//   ....[57]....
        /*049c*/ 	.word	0x00002e10
        /*04a0*/ 	.word	0x000000ff
        /*04a4*/ 	.word	0x000000b0
        /*04a8*/ 	.short	0x0106
        /*04aa*/ 	.byte	0x04
	.zero		1


	//   ....[58]....
        /*04ac*/ 	.word	0x00002e30
        /*04b0*/ 	.word	0x000000ff
        /*04b4*/ 	.word	0x000000b0
        /*04b8*/ 	.short	0x010a
        /*04ba*/ 	.byte	0x04
	.zero		1


	//   ....[59]....
        /*04bc*/ 	.word	0x00002ec0
        /*04c0*/ 	.word	0x000000ff
        /*04c4*/ 	.word	0x000000b0
        /*04c8*/ 	.short	0x0106
        /*04ca*/ 	.byte	0x07
	.zero		1


	//   ....[60]....
        /*04cc*/ 	.word	0x00002f00
        /*04d0*/ 	.word	0x00000000
        /*04d4*/ 	.word	0x000000b0
        /*04d8*/ 	.short	0x010a
        /*04da*/ 	.byte	0xff
	.zero		1


	//   ....[61]....
        /*04dc*/ 	.word	0x00003420
        /*04e0*/ 	.word	0x00000000
        /*04e4*/ 	.word	0x000000a0
        /*04e8*/ 	.short	0x010a
        /*04ea*/ 	.byte	0xff
	.zero		1


	//   ....[62]....
        /*04ec*/ 	.word	0x00003520
        /*04f0*/ 	.word	0x00000003
        /*04f4*/ 	.word	0x00000000
        /*04f8*/ 	.short	0x0101
        /*04fa*/ 	.byte	0xff
	.zero		1


	//   ....[63]....
        /*04fc*/ 	.word	0x00003530
        /*0500*/ 	.word	0x000000ff
        /*0504*/ 	.word	0x00000000
        /*0508*/ 	.short	0x010a
        /*050a*/ 	.byte	0x04
	.zero		1


	//   ....[64]....
        /*050c*/ 	.word	0x000035b0
        /*0510*/ 	.word	0x000000ff
        /*0514*/ 	.word	0x000000e0
        /*0518*/ 	.short	0x010a
        /*051a*/ 	.byte	0x17
	.zero		1


	//   ....[65]....
        /*051c*/ 	.word	0x00003690
        /*0520*/ 	.word	0x000000ff
        /*0524*/ 	.word	0x00000000
        /*0528*/ 	.short	0x010a
        /*052a*/ 	.byte	0x05
	.zero		1


	//   ....[66]....
        /*052c*/ 	.word	0x000037d0
        /*0530*/ 	.word	0x000000ff
        /*0534*/ 	.word	0x00000000
        /*0538*/ 	.short	0x010a
        /*053a*/ 	.byte	0x04
	.zero		1


	//   ....[67]....
        /*053c*/ 	.word	0x000039c0
        /*0540*/ 	.word	0x000000ff
        /*0544*/ 	.word	0x00000000
        /*0548*/ 	.short	0x010a
        /*054a*/ 	.byte	0x04
	.zero		1


	//   ....[68]....
        /*054c*/ 	.word	0x00003a50
        /*0550*/ 	.word	0x000000ff
        /*0554*/ 	.word	0x00000000
        /*0558*/ 	.short	0x010a
        /*055a*/ 	.byte	0x05
	.zero		1


	//   ....[69]....
        /*055c*/ 	.word	0x00003ae0
        /*0560*/ 	.word	0x000000ff
        /*0564*/ 	.word	0x00000000
        /*0568*/ 	.short	0x010a
        /*056a*/ 	.byte	0x05
	.zero		1


	//   ....[70]....
        /*056c*/ 	.word	0x00003b70
        /*0570*/ 	.word	0x000000ff
        /*0574*/ 	.word	0x00000000
        /*0578*/ 	.short	0x010a
        /*057a*/ 	.byte	0x04
	.zero		1


	//   ....[71]....
        /*057c*/ 	.word	0x000040d0
        /*0580*/ 	.word	0x00000008
        /*0584*/ 	.word	0x000000a0
        /*0588*/ 	.short	0x010a
        /*058a*/ 	.byte	0xff
	.zero		1


	//   ....[72]....
        /*058c*/ 	.word	0x00004240
        /*0590*/ 	.word	0x00000000
        /*0594*/ 	.word	0x00000000
        /*0598*/ 	.short	0x0101
        /*059a*/ 	.byte	0xff
	.zero		1


	//   ....[73]....
        /*059c*/ 	.word	0x00004720
        /*05a0*/ 	.word	0x000000ff
        /*05a4*/ 	.word	0x00000098
        /*05a8*/ 	.short	0x010a
        /*05aa*/ 	.byte	0x15
	.zero		1


	//   ....[74]....
        /*05ac*/ 	.word	0x000048b0
        /*05b0*/ 	.word	0x000000ff
        /*05b4*/ 	.word	0x00000070
        /*05b8*/ 	.short	0x010a
        /*05ba*/ 	.byte	0x15
	.zero		1


	//   ....[75]....
        /*05bc*/ 	.word	0x00004a00
        /*05c0*/ 	.word	0x000000ff
        /*05c4*/ 	.word	0x00000050
        /*05c8*/ 	.short	0x010b
        /*05ca*/ 	.byte	0x15
	.zero		1


	//   ....[76]....
        /*05cc*/ 	.word	0x00004a10
        /*05d0*/ 	.word	0x000000ff
        /*05d4*/ 	.word	0x00000000
        /*05d8*/ 	.short	0x0101
        /*05da*/ 	.byte	0x32
	.zero		1


	//   ....[77]....
        /*05dc*/ 	.word	0x00004a20
        /*05e0*/ 	.word	0x000000ff
        /*05e4*/ 	.word	0x00000078
        /*05e8*/ 	.short	0x010a
        /*05ea*/ 	.byte	0x15
	.zero		1


	//   ....[78]....
        /*05ec*/ 	.word	0x00004b70
        /*05f0*/ 	.word	0x000000ff
        /*05f4*/ 	.word	0x00000058
        /*05f8*/ 	.short	0x010b
        /*05fa*/ 	.byte	0x15
	.zero		1


	//   ....[79]....
        /*05fc*/ 	.word	0x00004b80
        /*0600*/ 	.word	0x000000ff
        /*0604*/ 	.word	0x00000000
        /*0608*/ 	.short	0x0101
        /*060a*/ 	.byte	0x31
	.zero		1


	//   ....[80]....
        /*060c*/ 	.word	0x00004b90
        /*0610*/ 	.word	0x000000ff
        /*0614*/ 	.word	0x00000080
        /*0618*/ 	.short	0x010a
        /*061a*/ 	.byte	0x15
	.zero		1


	//   ....[81]....
        /*061c*/ 	.word	0x00004cf0
        /*0620*/ 	.word	0x000000ff
        /*0624*/ 	.word	0x00000060
        /*0628*/ 	.short	0x010b
        /*062a*/ 	.byte	0x15
	.zero		1


	//   ....[82]....
        /*062c*/ 	.word	0x00004d00
        /*0630*/ 	.word	0x000000ff
        /*0634*/ 	.word	0x00000000
        /*0638*/ 	.short	0x0101
        /*063a*/ 	.byte	0x30
	.zero		1


	//   ....[83]....
        /*063c*/ 	.word	0x00004d10
        /*0640*/ 	.word	0x000000ff
        /*0644*/ 	.word	0x00000088
        /*0648*/ 	.short	0x010a
        /*064a*/ 	.byte	0x15
	.zero		1


	//   ....[84]....
        /*064c*/ 	.word	0x00004f10
        /*0650*/ 	.word	0x000000ff
        /*0654*/ 	.word	0x00000068
        /*0658*/ 	.short	0x010b
        /*065a*/ 	.byte	0x15
	.zero		1


	//   ....[85]....
        /*065c*/ 	.word	0x00004f20
        /*0660*/ 	.word	0x000000ff
        /*0664*/ 	.word	0x00000000
        /*0668*/ 	.short	0x0101
        /*066a*/ 	.byte	0x2b
	.zero		1


	//   ....[86]....
        /*066c*/ 	.word	0x00004f50
        /*0670*/ 	.word	0x000000ff
        /*0674*/ 	.word	0x00000070
        /*0678*/ 	.short	0x010a
        /*067a*/ 	.byte	0x15
	.zero		1


	//   ....[87]....
        /*067c*/ 	.word	0x00004f70
        /*0680*/ 	.word	0x000000ff
        /*0684*/ 	.word	0x00000078
        /*0688*/ 	.short	0x010a
        /*068a*/ 	.byte	0x15
	.zero		1


	//   ....[88]....
        /*068c*/ 	.word	0x00004f90
        /*0690*/ 	.word	0x000000ff
        /*0694*/ 	.word	0x00000080
        /*0698*/ 	.short	0x010a
        /*069a*/ 	.byte	0x15
	.zero		1


	//   ....[89]....
        /*069c*/ 	.word	0x00004fd0
        /*06a0*/ 	.word	0x00000000
        /*06a4*/ 	.word	0x00000088
        /*06a8*/ 	.short	0x010a
        /*06aa*/ 	.byte	0xff
	.zero		1


	//   ....[90]....
        /*06ac*/ 	.word	0x00005310
        /*06b0*/ 	.word	0x00000003
        /*06b4*/ 	.word	0x000000a0
        /*06b8*/ 	.short	0x010a
        /*06ba*/ 	.byte	0xff
	.zero		1


	//   ....[91]....
        /*06bc*/ 	.word	0x00005490
        /*06c0*/ 	.word	0x00000000
        /*06c4*/ 	.word	0x00000000
        /*06c8*/ 	.short	0x0101
        /*06ca*/ 	.byte	0xff
	.zero		1


	//   ....[92]....
        /*06cc*/ 	.word	0x00005fb0
        /*06d0*/ 	.word	0x000000ff
        /*06d4*/ 	.word	0x00000050
        /*06d8*/ 	.short	0x010a
        /*06da*/ 	.byte	0x2c
	.zero		1


	//   ....[93]....
        /*06dc*/ 	.word	0x00005ff0
        /*06e0*/ 	.word	0x0000001a
        /*06e4*/ 	.word	0x000000c0
        /*06e8*/ 	.short	0x010a
        /*06ea*/ 	.byte	0xff
	.zero		1


	//   ....[94]....
        /*06ec*/ 	.word	0x00006100
        /*06f0*/ 	.word	0x000000ff
        /*06f4*/ 	.word	0x00000050
        /*06f8*/ 	.short	0x010a
        /*06fa*/ 	.byte	0x2c
	.zero		1


	//   ....[95]....
        /*06fc*/ 	.word	0x000061e0
        /*0700*/ 	.word	0x0000001a
        /*0704*/ 	.word	0x000000c0
        /*0708*/ 	.short	0x010a
        /*070a*/ 	.byte	0xff
	.zero		1


	//   ....[96]....
        /*070c*/ 	.word	0x00006910
        /*0710*/ 	.word	0x00000000
        /*0714*/ 	.word	0x00000000
        /*0718*/ 	.short	0x0101
        /*071a*/ 	.byte	0xff
	.zero		1


	//   ....[97]....
        /*071c*/ 	.word	0x00006920
        /*0720*/ 	.word	0x00000004
        /*0724*/ 	.word	0x00000050
        /*0728*/ 	.short	0x010a
        /*072a*/ 	.byte	0xff
	.zero		1


	//   ....[98]....
        /*072c*/ 	.word	0x000069e0
        /*0730*/ 	.word	0x00000004
        /*0734*/ 	.word	0x00000050
        /*0738*/ 	.short	0x010a
        /*073a*/ 	.byte	0xff
	.zero		1


	//   ....[99]....
        /*073c*/ 	.word	0x000071a0
        /*0740*/ 	.word	0x00000000
        /*0744*/ 	.word	0x00000000
        /*0748*/ 	.short	0x0101
        /*074a*/ 	.byte	0xff
	.zero		1


	//   ....[100]....
        /*074c*/ 	.word	0x000071c0
        /*0750*/ 	.word	0x00000002
        /*0754*/ 	.word	0x00000050
        /*0758*/ 	.short	0x010a
        /*075a*/ 	.byte	0xff
	.zero		1


	//   ....[101]....
        /*075c*/ 	.word	0x00007270
        /*0760*/ 	.word	0x00000002
        /*0764*/ 	.word	0x00000050
        /*0768*/ 	.short	0x010a
        /*076a*/ 	.byte	0xff
	.zero		1


	//   ....[102]....
        /*076c*/ 	.word	0x00007a20
        /*0770*/ 	.word	0x00000000
        /*0774*/ 	.word	0x00000000
        /*0778*/ 	.short	0x0101
        /*077a*/ 	.byte	0xff
	.zero		1


	//   ....[103]....
        /*077c*/ 	.word	0x00007a40
        /*0780*/ 	.word	0x00000003
        /*0784*/ 	.word	0x00000050
        /*0788*/ 	.short	0x010a
        /*078a*/ 	.byte	0xff
	.zero		1


	//   ....[104]....
        /*078c*/ 	.word	0x00007af0
        /*0790*/ 	.word	0x00000003
        /*0794*/ 	.word	0x00000050
        /*0798*/ 	.short	0x010a
        /*079a*/ 	.byte	0xff
	.zero		1


	//   ....[105]....
        /*079c*/ 	.word	0x00007f00
        /*07a0*/ 	.word	0x000000ff
        /*07a4*/ 	.word	0x00000000
        /*07a8*/ 	.short	0x0101
        /*07aa*/ 	.byte	0x04
	.zero		1


	//   ....[106]....
        /*07ac*/ 	.word	0x00008310
        /*07b0*/ 	.word	0x00000000
        /*07b4*/ 	.word	0x00000000
        /*07b8*/ 	.short	0x0101
        /*07ba*/ 	.byte	0xff
	.zero		1


	//   ....[107]....
        /*07bc*/ 	.word	0x000085c0
        /*07c0*/ 	.word	0x000000ff
        /*07c4*/ 	.word	0x00000000
        /*07c8*/ 	.short	0x0101
        /*07ca*/ 	.byte	0x04
	.zero		1


	//   ....[108]....
        /*07cc*/ 	.word	0x000085e0
        /*07d0*/ 	.word	0x00000000
        /*07d4*/ 	.word	0x00000110
        /*07d8*/ 	.short	0x010a
        /*07da*/ 	.byte	0xff
	.zero		1


	//   ....[109]....
        /*07dc*/ 	.word	0x00008640
        /*07e0*/ 	.word	0x00000000
        /*07e4*/ 	.word	0x00000028
        /*07e8*/ 	.short	0x010a
        /*07ea*/ 	.byte	0xff
	.zero		1


	//   ....[110]....
        /*07ec*/ 	.word	0x000086a0
        /*07f0*/ 	.word	0x00000000
        /*07f4*/ 	.word	0x00000028
        /*07f8*/ 	.short	0x010a
        /*07fa*/ 	.byte	0xff
	.zero		1


	//   ....[111]....
        /*07fc*/ 	.word	0x000086f0
        /*0800*/ 	.word	0x00000003
        /*0804*/ 	.word	0x000000a0
        /*0808*/ 	.short	0x010a
        /*080a*/ 	.byte	0xff
	.zero		1


	//   ....[112]....
        /*080c*/ 	.word	0x00008750
        /*0810*/ 	.word	0x00000000
        /*0814*/ 	.word	0x00000000
        /*0818*/ 	.short	0x010a
        /*081a*/ 	.byte	0xff
	.zero		1


	//   ....[113]....
        /*081c*/ 	.word	0x000087b0
        /*0820*/ 	.word	0x00000000
        /*0824*/ 	.word	0x00000000
        /*0828*/ 	.short	0x010a
        /*082a*/ 	.byte	0xff
	.zero		1


	//   ....[114]....
        /*082c*/ 	.word	0x00008810
        /*0830*/ 	.word	0x00000000
        /*0834*/ 	.word	0x00000000
        /*0838*/ 	.short	0x010a
        /*083a*/ 	.byte	0xff
	.zero		1


	//   ....[115]....
        /*083c*/ 	.word	0x00008870
        /*0840*/ 	.word	0x00000000
        /*0844*/ 	.word	0x00000000
        /*0848*/ 	.short	0x010a
        /*084a*/ 	.byte	0xff
	.zero		1


	//   ....[116]....
        /*084c*/ 	.word	0x000088c0
        /*0850*/ 	.word	0x00000002
        /*0854*/ 	.word	0x00000100
        /*0858*/ 	.short	0x010a
        /*085a*/ 	.byte	0xff
	.zero		1


	//   ....[117]....
        /*085c*/ 	.word	0x00008920
        /*0860*/ 	.word	0x00000002
        /*0864*/ 	.word	0x000000b0
        /*0868*/ 	.short	0x010a
        /*086a*/ 	.byte	0xff
	.zero		1


	//   ....[118]....
        /*086c*/ 	.word	0x00008970
        /*0870*/ 	.word	0x00000002
        /*0874*/ 	.word	0x000000a0
        /*0878*/ 	.short	0x010a
        /*087a*/ 	.byte	0xff
	.zero		1


	//   ....[119]....
        /*087c*/ 	.word	0x000089d0
        /*0880*/ 	.word	0x00000000
        /*0884*/ 	.word	0x000000b0
        /*0888*/ 	.short	0x010a
        /*088a*/ 	.byte	0xff
	.zero		1


	//   ....[120]....
        /*088c*/ 	.word	0x00008a20
        /*0890*/ 	.word	0x00000000
        /*0894*/ 	.word	0x000000a0
        /*0898*/ 	.short	0x010a
        /*089a*/ 	.byte	0xff
	.zero		1


	//   ....[121]....
        /*089c*/ 	.word	0x00008a80
        /*08a0*/ 	.word	0x00000002
        /*08a4*/ 	.word	0x000000e0
        /*08a8*/ 	.short	0x010a
        /*08aa*/ 	.byte	0xff
	.zero		1


	//   ....[122]....
        /*08ac*/ 	.word	0x00008ae0
        /*08b0*/ 	.word	0x00000000
        /*08b4*/ 	.word	0x00000000
        /*08b8*/ 	.short	0x010a
        /*08ba*/ 	.byte	0xff
	.zero		1


	//   ....[123]....
        /*08bc*/ 	.word	0x00008b40
        /*08c0*/ 	.word	0x00000000
        /*08c4*/ 	.word	0x00000000
        /*08c8*/ 	.short	0x010a
        /*08ca*/ 	.byte	0xff
	.zero		1


	//   ....[124]....
        /*08cc*/ 	.word	0x00008ba0
        /*08d0*/ 	.word	0x00000000
        /*08d4*/ 	.word	0x00000000
        /*08d8*/ 	.short	0x010a
        /*08da*/ 	.byte	0xff
	.zero		1


	//   ....[125]....
        /*08dc*/ 	.word	0x00008c00
        /*08e0*/ 	.word	0x00000000
        /*08e4*/ 	.word	0x00000000
        /*08e8*/ 	.short	0x010a
        /*08ea*/ 	.byte	0xff
	.zero		1


	//   ....[126]....
        /*08ec*/ 	.word	0x00008c60
        /*08f0*/ 	.word	0x00000000
        /*08f4*/ 	.word	0x00000000
        /*08f8*/ 	.short	0x010a
        /*08fa*/ 	.byte	0xff
	.zero		1


	//   ....[127]....
        /*08fc*/ 	.word	0x00008cb0
        /*0900*/ 	.word	0x00000008
        /*0904*/ 	.word	0x000000a0
        /*0908*/ 	.short	0x010a
        /*090a*/ 	.byte	0xff
	.zero		1


	//   ....[128]....
        /*090c*/ 	.word	0x00008d10
        /*0910*/ 	.word	0x00000000
        /*0914*/ 	.word	0x00000098
        /*0918*/ 	.short	0x010a
        /*091a*/ 	.byte	0xff
	.zero		1


	//   ....[129]....
        /*091c*/ 	.word	0x00008d70
        /*0920*/ 	.word	0x00000000
        /*0924*/ 	.word	0x00000070
        /*0928*/ 	.short	0x010a
        /*092a*/ 	.byte	0xff
	.zero		1


	//   ....[130]....
        /*092c*/ 	.word	0x00008dd0
        /*0930*/ 	.word	0x00000000
        /*0934*/ 	.word	0x00000078
        /*0938*/ 	.short	0x010a
        /*093a*/ 	.byte	0xff
	.zero		1


	//   ....[131]....
        /*093c*/ 	.word	0x00008e30
        /*0940*/ 	.word	0x00000000
        /*0944*/ 	.word	0x00000080
        /*0948*/ 	.short	0x010a
        /*094a*/ 	.byte	0xff
	.zero		1


	//   ....[132]....
        /*094c*/ 	.word	0x00008e90
        /*0950*/ 	.word	0x00000000
        /*0954*/ 	.word	0x00000088
        /*0958*/ 	.short	0x010a
        /*095a*/ 	.byte	0xff
	.zero		1


	//   ....[133]....
        /*095c*/ 	.word	0x00008ef0
        /*0960*/ 	.word	0x00000000
        /*0964*/ 	.word	0x00000070
        /*0968*/ 	.short	0x010a
        /*096a*/ 	.byte	0xff
	.zero		1


	//   ....[134]....
        /*096c*/ 	.word	0x00008f50
        /*0970*/ 	.word	0x00000000
        /*0974*/ 	.word	0x00000078
        /*0978*/ 	.short	0x010a
        /*097a*/ 	.byte	0xff
	.zero		1


	//   ....[135]....
        /*097c*/ 	.word	0x00008fb0
        /*0980*/ 	.word	0x00000000
        /*0984*/ 	.word	0x00000080
        /*0988*/ 	.short	0x010a
        /*098a*/ 	.byte	0xff
	.zero		1


	//   ....[136]....
        /*098c*/ 	.word	0x00009000
        /*0990*/ 	.word	0x00000003
        /*0994*/ 	.word	0x000000a0
        /*0998*/ 	.short	0x010a
        /*099a*/ 	.byte	0xff
	.zero		1


	//   ....[137]....
        /*099c*/ 	.word	0x00009060
        /*09a0*/ 	.word	0x00000000
        /*09a4*/ 	.word	0x00000050
        /*09a8*/ 	.short	0x010a
        /*09aa*/ 	.byte	0xff
	.zero		1


	//   ....[138]....
        /*09ac*/ 	.word	0x000090b0
        /*09b0*/ 	.word	0x0000001a
        /*09b4*/ 	.word	0x000000c0
        /*09b8*/ 	.short	0x010a
        /*09ba*/ 	.byte	0xff
	.zero		1


	//   ....[139]....
        /*09bc*/ 	.word	0x00009100
        /*09c0*/ 	.word	0x00000004
        /*09c4*/ 	.word	0x00000050
        /*09c8*/ 	.short	0x010a
        /*09ca*/ 	.byte	0xff
	.zero		1


	//   ....[140]....
        /*09cc*/ 	.word	0x00009150
        /*09d0*/ 	.word	0x00000002
        /*09d4*/ 	.word	0x00000050
        /*09d8*/ 	.short	0x010a
        /*09da*/ 	.byte	0xff
	.zero		1


	//   ....[141]....
        /*09dc*/ 	.word	0x000091a0
        /*09e0*/ 	.word	0x00000003
        /*09e4*/ 	.word	0x00000050
        /*09e8*/ 	.short	0x010a
        /*09ea*/ 	.byte	0xff
	.zero		1


	//----- nvinfo : EIATTR_NUM_MBARRIERS
	.align		4
.L_47:
        /*09ec*/ 	.byte	0x03, 0x38
        /*09ee*/ 	.short	0x0024


	//----- nvinfo : EIATTR_EXIT_INSTR_OFFSETS
	.align		4
        /*09f0*/ 	.byte	0x04, 0x1c
        /*09f2*/ 	.short	(.L_49 - .L_48)


	//   ....[0]....
.L_48:
        /*09f4*/ 	.word	0x000029c0


	//   ....[1]....
        /*09f8*/ 	.word	0x00002ed0


	//   ....[2]....
        /*09fc*/ 	.word	0x00002f30


	//   ....[3]....
        /*0a00*/ 	.word	0x00003dd0


	//   ....[4]....
        /*0a04*/ 	.word	0x00005000


	//   ....[5]....
        /*0a08*/ 	.word	0x00005040


	//   ....[6]....
        /*0a0c*/ 	.word	0x000084a0


	//   ....[7]....
        /*0a10*/ 	.word	0x00008520


	//   ....[8]....
        /*0a14*/ 	.word	0x00008550


	//   ....[9]....
        /*0a18*/ 	.word	0x000085d0


	//----- nvinfo : EIATTR_MAX_THREADS
	.align		4
.L_49:
        /*0a1c*/ 	.byte	0x04, 0x05
        /*0a1e*/ 	.short	(.L_51 - .L_50)
.L_50:
        /*0a20*/ 	.word	0x00000100
        /*0a24*/ 	.word	0x00000001
        /*0a28*/ 	.word	0x00000001


	//----- nvinfo : EIATTR_CRS_STACK_SIZE
	.align		4
.L_51:
        /*0a2c*/ 	.byte	0x04, 0x1e
        /*0a2e*/ 	.short	(.L_53 - .L_52)
.L_52:
        /*0a30*/ 	.word	0x00000000


	//----- nvinfo : EIATTR_CBANK_PARAM_SIZE
	.align		4
.L_53:
        /*0a34*/ 	.byte	0x03, 0x19
        /*0a36*/ 	.short	0x0800


	//----- nvinfo : EIATTR_PARAM_CBANK
	.align		4
        /*0a38*/ 	.byte	0x04, 0x0a
        /*0a3a*/ 	.short	(.L_55 - .L_54)
	.align		4
.L_54:
        /*0a3c*/ 	.word	index@(.nv.constant0._ZN7cutlass13device_kernelINS_4gemm6kernel13GemmUniversalIN4cute5tupleIJiiiiEEENS1_10collective13CollectiveMmaINS1_35MainloopSm100TmaUmmaWarpSpecializedILi5ELi2ELi4ENS5_IJNS4_1CILi2EEENSA_ILi1EEESC_EEEEENS5_IJNSA_ILi64EEENSA_ILi128EEENSA_ILi32EEEEEENS_6half_tENS5_IJlSC_lEEESJ_SK_NS4_8TiledMMAINS4_8MMA_AtomIJNS4_20SM100_MMA_F16BF16_SSISJ_SJ_fLi64ELi128ELNS4_4UMMA5MajorE0ELSP_0ELNSO_7ScaleInE0ELSQ_0EEEEEENS4_6LayoutINS5_IJSC_SC_SC_EEENS5_IJNSA_ILi0EEESV_SV_EEEEENS5_IJNS4_10UnderscoreESY_SY_EEEEENS4_13SM90_TMA_LOADENS4_14ComposedLayoutINS4_7SwizzleILi2ELi4ELi3EEENS4_18smem_ptr_flag_bitsILi16EEENST_INS5_IJNSA_ILi8EEESH_EEENS5_IJSH_SC_EEEEEEEvNS4_8identityENS4_23SM90_TMA_LOAD_MULTICASTES1B_vS1C_EENS_8epilogue10collective18CollectiveEpilogueINS1F_23Sm100TmaWarpSpecializedILi4ELi2ELi16ELb1ELb0EEEJSI_NS5_IJNST_ISF_SC_EENST_ISH_SC_EEEEESJ_SK_SJ_SK_NS1F_6fusion15FusionCallbacksIS1J_NS1N_17LinearCombinationISJ_fSJ_fLNS_15FloatRoundStyleE2EEESI_S1M_JEEENS4_5SM1004TMEM4LOAD26SM100_TMEM_LOAD_16dp256b4xES11_S1B_NS4_17SM75_U32x4_LDSM_NENS4_14SM90_TMA_STOREES1B_NS4_17SM90_U32x4_STSM_NENS4_39AutoVectorizingCopyWithAssumedAlignmentILi128EEEEEEvvEEEEvNT_6ParamsE)
        /*0a40*/ 	.short	0x0380
        /*0a42*/ 	.short	0x0800


	//----- nvinfo : EIATTR_SW_WAR
	.align		4
.L_55:
        /*0a44*/ 	.byte	0x04, 0x36
        /*0a46*/ 	.short	(.L_57 - .L_56)
.L_56:
        /*0a48*/ 	.word	0x00000008
.L_57:


//--------------------- .nv.callgraph             --------------------------
	.section	.nv.callgraph,"",@"SHT_CUDA_CALLGRAPH"
	.align	4
	.sectionentsize	8
	.align		4
        /*0000*/ 	.word	0x00000000
	.align		4
        /*0004*/ 	.word	0xffffffff
	.align		4
        /*0008*/ 	.word	index@(_ZN7cutlass13device_kernelINS_4gemm6kernel13GemmUniversalIN4cute5tupleIJiiiiEEENS1_10collective13CollectiveMmaINS1_35MainloopSm100TmaUmmaWarpSpecializedILi5ELi2ELi4ENS5_IJNS4_1CILi2EEENSA_ILi1EEESC_EEEEENS5_IJNSA_ILi64EEENSA_ILi128EEENSA_ILi32EEEEEENS_6half_tENS5_IJlSC_lEEESJ_SK_NS4_8TiledMMAINS4_8MMA_AtomIJNS4_20SM100_MMA_F16BF16_SSISJ_SJ_fLi64ELi128ELNS4_4UMMA5MajorE0ELSP_0ELNSO_7ScaleInE0ELSQ_0EEEEEENS4_6LayoutINS5_IJSC_SC_SC_EEENS5_IJNSA_ILi0EEESV_SV_EEEEENS5_IJNS4_10UnderscoreESY_SY_EEEEENS4_13SM90_TMA_LOADENS4_14ComposedLayoutINS4_7SwizzleILi2ELi4ELi3EEENS4_18smem_ptr_flag_bitsILi16EEENST_INS5_IJNSA_ILi8EEESH_EEENS5_IJSH_SC_EEEEEEEvNS4_8identityENS4_23SM90_TMA_LOAD_MULTICASTES1B_vS1C_EENS_8epilogue10collective18CollectiveEpilogueINS1F_23Sm100TmaWarpSpecializedILi4ELi2ELi16ELb1ELb0EEEJSI_NS5_IJNST_ISF_SC_EENST_ISH_SC_EEEEESJ_SK_SJ_SK_NS1F_6fusion15FusionCallbacksIS1J_NS1N_17LinearCombinationISJ_fSJ_fLNS_15FloatRoundStyleE2EEESI_S1M_JEEENS4_5SM1004TMEM4LOAD26SM100_TMEM_LOAD_16dp256b4xES11_S1B_NS4_17SM75_U32x4_LDSM_NENS4_14SM90_TMA_STOREES1B_NS4_17SM90_U32x4_STSM_NENS4_39AutoVectorizingCopyWithAssumedAlignmentILi128EEEEEEvvEEEEvNT_6ParamsE)
	.align		4
        /*000c*/ 	.word	index@(__assertfail)
	.align		4
        /*0010*/ 	.word	0x00000000
	.align		4
        /*0014*/ 	.word	0xfffffffe
	.align		4
        /*0018*/ 	.word	0x00000000
	.align		4
        /*001c*/ 	.word	0xfffffffd
	.align		4
        /*0020*/ 	.word	0x00000000
	.align		4
        /*0024*/ 	.word	0xfffffffc


//--------------------- .nv.constant4             --------------------------
	.section	.nv.constant4,"a",@progbits
	.align	8
	.align		8
.nv.constant4:
        /*0000*/ 	.dword	__assertfail
	.align		8
        /*0008*/ 	.dword	__unnamed_1
	.align		8
        /*0010*/ 	.dword	__unnamed_2
	.align		8
        /*0018*/ 	.dword	_ZN39_INTERNAL_16aaee79_4_k_cu_941f85f3_77584cuda3std3__45__cpo5beginE
	.align		8
        /*0020*/ 	.dword	_ZN39_INTERNAL_16aaee79_4_k_cu_941f85f3_77584cuda3std3__45__cpo3endE
	.align		8
        /*0028*/ 	.dword	_ZN39_INTERNAL_16aaee79_4_k_cu_941f85f3_77584cuda3std3__45__cpo6cbeginE
	.align		8
        /*0030*/ 	.dword	_ZN39_INTERNAL_16aaee79_4_k_cu_941f85f3_77584cuda3std3__45__cpo4cendE
	.align		8
        /*0038*/ 	.dword	_ZN39_INTERNAL_16aaee79_4_k_cu_941f85f3_77584cuda3std3__441_GLOBAL__N__16aaee79_4_k_cu_941f85f3_77586ignoreE
	.align		8
        /*0040*/ 	.dword	_ZN39_INTERNAL_16aaee79_4_k_cu_941f85f3_77584cuda3std3__419piecewise_constructE
	.align		8
        /*0048*/ 	.dword	_ZN39_INTERNAL_16aaee79_4_k_cu_941f85f3_77584cuda3std3__48in_placeE
	.align		8
        /*0050*/ 	.dword	_ZN39_INTERNAL_16aaee79_4_k_cu_941f85f3_77584cuda3std6ranges3__45__cpo4swapE
	.align		8
        /*0058*/ 	.dword	_ZN39_INTERNAL_16aaee79_4_k_cu_941f85f3_77584cuda3std6ranges3__45__cpo9iter_moveE
	.align		8
        /*0060*/ 	.dword	_ZN39_INTERNAL_16aaee79_4_k_cu_941f85f3_77584cute7productE
	.align		8
        /*0068*/ 	.dword	_ZN39_INTERNAL_16aaee79_4_k_cu_941f85f3_77584cute1_E
	.align		8
        /*0070*/ 	.dword	$str$25
	.align		8
        /*0078*/ 	.dword	$str$26
	.align		8
        /*0080*/ 	.dword	$str$27
	.align		8
        /*0088*/ 	.dword	$str$28


//--------------------- .text._ZN7cutlass13device_kernelINS_4gemm6kernel13GemmUniversalIN4cute5tupleIJiiiiEEENS1_10collective13CollectiveMmaINS1_35MainloopSm100TmaUmmaWarpSpecializedILi5ELi2ELi4ENS5_IJNS4_1CILi2EEENSA_ILi1EEESC_EEEEENS5_IJNSA_ILi64EEENSA_ILi128EEENSA_ILi32EEEEEENS_6half_tENS5_IJlSC_lEEESJ_SK_NS4_8TiledMMAINS4_8MMA_AtomIJNS4_20SM100_MMA_F16BF16_SSISJ_SJ_fLi64ELi128ELNS4_4UMMA5MajorE0ELSP_0ELNSO_7ScaleInE0ELSQ_0EEEEEENS4_6LayoutINS5_IJSC_SC_SC_EEENS5_IJNSA_ILi0EEESV_SV_EEEEENS5_IJNS4_10UnderscoreESY_SY_EEEEENS4_13SM90_TMA_LOADENS4_14ComposedLayoutINS4_7SwizzleILi2ELi4ELi3EEENS4_18smem_ptr_flag_bitsILi16EEENST_INS5_IJNSA_ILi8EEESH_EEENS5_IJSH_SC_EEEEEEEvNS4_8identityENS4_23SM90_TMA_LOAD_MULTICASTES1B_vS1C_EENS_8epilogue10collective18CollectiveEpilogueINS1F_23Sm100TmaWarpSpecializedILi4ELi2ELi16ELb1ELb0EEEJSI_NS5_IJNST_ISF_SC_EENST_ISH_SC_EEEEESJ_SK_SJ_SK_NS1F_6fusion15FusionCallbacksIS1J_NS1N_17LinearCombinationISJ_fSJ_fLNS_15FloatRoundStyleE2EEESI_S1M_JEEENS4_5SM1004TMEM4LOAD26SM100_TMEM_LOAD_16dp256b4xES11_S1B_NS4_17SM75_U32x4_LDSM_NENS4_14SM90_TMA_STOREES1B_NS4_17SM90_U32x4_STSM_NENS4_39AutoVectorizingCopyWithAssumedAlignmentILi128EEEEEEvvEEEEvNT_6ParamsE --------------------------
	.section	.text._ZN7cutlass13device_kernelINS_4gemm6kernel13GemmUniversalIN4cute5tupleIJiiiiEEENS1_10collective13CollectiveMmaINS1_35MainloopSm100TmaUmmaWarpSpecializedILi5ELi2ELi4ENS5_IJNS4_1CILi2EEENSA_ILi1EEESC_EEEEENS5_IJNSA_ILi64EEENSA_ILi128EEENSA_ILi32EEEEEENS_6half_tENS5_IJlSC_lEEESJ_SK_NS4_8TiledMMAINS4_8MMA_AtomIJNS4_20SM100_MMA_F16BF16_SSISJ_SJ_fLi64ELi128ELNS4_4UMMA5MajorE0ELSP_0ELNSO_7ScaleInE0ELSQ_0EEEEEENS4_6LayoutINS5_IJSC_SC_SC_EEENS5_IJNSA_ILi0EEESV_SV_EEEEENS5_IJNS4_10UnderscoreESY_SY_EEEEENS4_13SM90_TMA_LOADENS4_14ComposedLayoutINS4_7SwizzleILi2ELi4ELi3EEENS4_18smem_ptr_flag_bitsILi16EEENST_INS5_IJNSA_ILi8EEESH_EEENS5_IJSH_SC_EEEEEEEvNS4_8identityENS4_23SM90_TMA_LOAD_MULTICASTES1B_vS1C_EENS_8epilogue10collective18CollectiveEpilogueINS1F_23Sm100TmaWarpSpecializedILi4ELi2ELi16ELb1ELb0EEEJSI_NS5_IJNST_ISF_SC_EENST_ISH_SC_EEEEESJ_SK_SJ_SK_NS1F_6fusion15FusionCallbacksIS1J_NS1N_17LinearCombinationISJ_fSJ_fLNS_15FloatRoundStyleE2EEESI_S1M_JEEENS4_5SM1004TMEM4LOAD26SM100_TMEM_LOAD_16dp256b4xES11_S1B_NS4_17SM75_U32x4_LDSM_NENS4_14SM90_TMA_STOREES1B_NS4_17SM90_U32x4_STSM_NENS4_39AutoVectorizingCopyWithAssumedAlignmentILi128EEEEEEvvEEEEvNT_6ParamsE,"ax",@progbits
	.align	128
.text._ZN7cutlass13device_kernelINS_4gemm6kernel13GemmUniversalIN4cute5tupleIJiiiiEEENS1_10collective13CollectiveMmaINS1_35MainloopSm100TmaUmmaWarpSpecializedILi5ELi2ELi4ENS5_IJNS4_1CILi2EEENSA_ILi1EEESC_EEEEENS5_IJNSA_ILi64EEENSA_ILi128EEENSA_ILi32EEEEEENS_6half_tENS5_IJlSC_lEEESJ_SK_NS4_8TiledMMAINS4_8MMA_AtomIJNS4_20SM100_MMA_F16BF16_SSISJ_SJ_fLi64ELi128ELNS4_4UMMA5MajorE0ELSP_0ELNSO_7ScaleInE0ELSQ_0EEEEEENS4_6LayoutINS5_IJSC_SC_SC_EEENS5_IJNSA_ILi0EEESV_SV_EEEEENS5_IJNS4_10UnderscoreESY_SY_EEEEENS4_13SM90_TMA_LOADENS4_14ComposedLayoutINS4_7SwizzleILi2ELi4ELi3EEENS4_18smem_ptr_flag_bitsILi16EEENST_INS5_IJNSA_ILi8EEESH_EEENS5_IJSH_SC_EEEEEEEvNS4_8identityENS4_23SM90_TMA_LOAD_MULTICASTES1B_vS1C_EENS_8epilogue10collective18CollectiveEpilogueINS1F_23Sm100TmaWarpSpecializedILi4ELi2ELi16ELb1ELb0EEEJSI_NS5_IJNST_ISF_SC_EENST_ISH_SC_EEEEESJ_SK_SJ_SK_NS1F_6fusion15FusionCallbacksIS1J_NS1N_17LinearCombinationISJ_fSJ_fLNS_15FloatRoundStyleE2EEESI_S1M_JEEENS4_5SM1004TMEM4LOAD26SM100_TMEM_LOAD_16dp256b4xES11_S1B_NS4_17SM75_U32x4_LDSM_NENS4_14SM90_TMA_STOREES1B_NS4_17SM90_U32x4_STSM_NENS4_39AutoVectorizingCopyWithAssumedAlignmentILi128EEEEEEvvEEEEvNT_6ParamsE:
        .type           _ZN7cutlass13device_kernelINS_4gemm6kernel13GemmUniversalIN4cute5tupleIJiiiiEEENS1_10collective13CollectiveMmaINS1_35MainloopSm100TmaUmmaWarpSpecializedILi5ELi2ELi4ENS5_IJNS4_1CILi2EEENSA_ILi1EEESC_EEEEENS5_IJNSA_ILi64EEENSA_ILi128EEENSA_ILi32EEEEEENS_6half_tENS5_IJlSC_lEEESJ_SK_NS4_8TiledMMAINS4_8MMA_AtomIJNS4_20SM100_MMA_F16BF16_SSISJ_SJ_fLi64ELi128ELNS4_4UMMA5MajorE0ELSP_0ELNSO_7ScaleInE0ELSQ_0EEEEEENS4_6LayoutINS5_IJSC_SC_SC_EEENS5_IJNSA_ILi0EEESV_SV_EEEEENS5_IJNS4_10UnderscoreESY_SY_EEEEENS4_13SM90_TMA_LOADENS4_14ComposedLayoutINS4_7SwizzleILi2ELi4ELi3EEENS4_18smem_ptr_flag_bitsILi16EEENST_INS5_IJNSA_ILi8EEESH_EEENS5_IJSH_SC_EEEEEEEvNS4_8identityENS4_23SM90_TMA_LOAD_MULTICASTES1B_vS1C_EENS_8epilogue10collective18CollectiveEpilogueINS1F_23Sm100TmaWarpSpecializedILi4ELi2ELi16ELb1ELb0EEEJSI_NS5_IJNST_ISF_SC_EENST_ISH_SC_EEEEESJ_SK_SJ_SK_NS1F_6fusion15FusionCallbacksIS1J_NS1N_17LinearCombinationISJ_fSJ_fLNS_15FloatRoundStyleE2EEESI_S1M_JEEENS4_5SM1004TMEM4LOAD26SM100_TMEM_LOAD_16dp256b4xES11_S1B_NS4_17SM75_U32x4_LDSM_NENS4_14SM90_TMA_STOREES1B_NS4_17SM90_U32x4_STSM_NENS4_39AutoVectorizingCopyWithAssumedAlignmentILi128EEEEEEvvEEEEvNT_6ParamsE,@function
        .size           _ZN7cutlass13device_kernelINS_4gemm6kernel13GemmUniversalIN4cute5tupleIJiiiiEEENS1_10collective13CollectiveMmaINS1_35MainloopSm100TmaUmmaWarpSpecializedILi5ELi2ELi4ENS5_IJNS4_1CILi2EEENSA_ILi1EEESC_EEEEENS5_IJNSA_ILi64EEENSA_ILi128EEENSA_ILi32EEEEEENS_6half_tENS5_IJlSC_lEEESJ_SK_NS4_8TiledMMAINS4_8MMA_AtomIJNS4_20SM100_MMA_F16BF16_SSISJ_SJ_fLi64ELi128ELNS4_4UMMA5MajorE0ELSP_0ELNSO_7ScaleInE0ELSQ_0EEEEEENS4_6LayoutINS5_IJSC_SC_SC_EEENS5_IJNSA_ILi0EEESV_SV_EEEEENS5_IJNS4_10UnderscoreESY_SY_EEEEENS4_13SM90_TMA_LOADENS4_14ComposedLayoutINS4_7SwizzleILi2ELi4ELi3EEENS4_18smem_ptr_flag_bitsILi16EEENST_INS5_IJNSA_ILi8EEESH_EEENS5_IJSH_SC_EEEEEEEvNS4_8identityENS4_23SM90_TMA_LOAD_MULTICASTES1B_vS1C_EENS_8epilogue10collective18CollectiveEpilogueINS1F_23Sm100TmaWarpSpecializedILi4ELi2ELi16ELb1ELb0EEEJSI_NS5_IJNST_ISF_SC_EENST_ISH_SC_EEEEESJ_SK_SJ_SK_NS1F_6fusion15FusionCallbacksIS1J_NS1N_17LinearCombinationISJ_fSJ_fLNS_15FloatRoundStyleE2EEESI_S1M_JEEENS4_5SM1004TMEM4LOAD26SM100_TMEM_LOAD_16dp256b4xES11_S1B_NS4_17SM75_U32x4_LDSM_NENS4_14SM90_TMA_STOREES1B_NS4_17SM90_U32x4_STSM_NENS4_39AutoVectorizingCopyWithAssumedAlignmentILi128EEEEEEvvEEEEvNT_6ParamsE,(.L_x_186 - _ZN7cutlass13device_kernelINS_4gemm6kernel13GemmUniversalIN4cute5tupleIJiiiiEEENS1_10collective13CollectiveMmaINS1_35MainloopSm100TmaUmmaWarpSpecializedILi5ELi2ELi4ENS5_IJNS4_1CILi2EEENSA_ILi1EEESC_EEEEENS5_IJNSA_ILi64EEENSA_ILi128EEENSA_ILi32EEEEEENS_6half_tENS5_IJlSC_lEEESJ_SK_NS4_8TiledMMAINS4_8MMA_AtomIJNS4_20SM100_MMA_F16BF16_SSISJ_SJ_fLi64ELi128ELNS4_4UMMA5MajorE0ELSP_0ELNSO_7ScaleInE0ELSQ_0EEEEEENS4_6LayoutINS5_IJSC_SC_SC_EEENS5_IJNSA_ILi0EEESV_SV_EEEEENS5_IJNS4_10UnderscoreESY_SY_EEEEENS4_13SM90_TMA_LOADENS4_14ComposedLayoutINS4_7SwizzleILi2ELi4ELi3EEENS4_18smem_ptr_flag_bitsILi16EEENST_INS5_IJNSA_ILi8EEESH_EEENS5_IJSH_SC_EEEEEEEvNS4_8identityENS4_23SM90_TMA_LOAD_MULTICASTES1B_vS1C_EENS_8epilogue10collective18CollectiveEpilogueINS1F_23Sm100TmaWarpSpecializedILi4ELi2ELi16ELb1ELb0EEEJSI_NS5_IJNST_ISF_SC_EENST_ISH_SC_EEEEESJ_SK_SJ_SK_NS1F_6fusion15FusionCallbacksIS1J_NS1N_17LinearCombinationISJ_fSJ_fLNS_15FloatRoundStyleE2EEESI_S1M_JEEENS4_5SM1004TMEM4LOAD26SM100_TMEM_LOAD_16dp256b4xES11_S1B_NS4_17SM75_U32x4_LDSM_NENS4_14SM90_TMA_STOREES1B_NS4_17SM90_U32x4_STSM_NENS4_39AutoVectorizingCopyWithAssumedAlignmentILi128EEEEEEvvEEEEvNT_6ParamsE)
        .other          _ZN7cutlass13device_kernelINS_4gemm6kernel13GemmUniversalIN4cute5tupleIJiiiiEEENS1_10collective13CollectiveMmaINS1_35MainloopSm100TmaUmmaWarpSpecializedILi5ELi2ELi4ENS5_IJNS4_1CILi2EEENSA_ILi1EEESC_EEEEENS5_IJNSA_ILi64EEENSA_ILi128EEENSA_ILi32EEEEEENS_6half_tENS5_IJlSC_lEEESJ_SK_NS4_8TiledMMAINS4_8MMA_AtomIJNS4_20SM100_MMA_F16BF16_SSISJ_SJ_fLi64ELi128ELNS4_4UMMA5MajorE0ELSP_0ELNSO_7ScaleInE0ELSQ_0EEEEEENS4_6LayoutINS5_IJSC_SC_SC_EEENS5_IJNSA_ILi0EEESV_SV_EEEEENS5_IJNS4_10UnderscoreESY_SY_EEEEENS4_13SM90_TMA_LOADENS4_14ComposedLayoutINS4_7SwizzleILi2ELi4ELi3EEENS4_18smem_ptr_flag_bitsILi16EEENST_INS5_IJNSA_ILi8EEESH_EEENS5_IJSH_SC_EEEEEEEvNS4_8identityENS4_23SM90_TMA_LOAD_MULTICASTES1B_vS1C_EENS_8epilogue10collective18CollectiveEpilogueINS1F_23Sm100TmaWarpSpecializedILi4ELi2ELi16ELb1ELb0EEEJSI_NS5_IJNST_ISF_SC_EENST_ISH_SC_EEEEESJ_SK_SJ_SK_NS1F_6fusion15FusionCallbacksIS1J_NS1N_17LinearCombinationISJ_fSJ_fLNS_15FloatRoundStyleE2EEESI_S1M_JEEENS4_5SM1004TMEM4LOAD26SM100_TMEM_LOAD_16dp256b4xES11_S1B_NS4_17SM75_U32x4_LDSM_NENS4_14SM90_TMA_STOREES1B_NS4_17SM90_U32x4_STSM_NENS4_39AutoVectorizingCopyWithAssumedAlignmentILi128EEEEEEvvEEEEvNT_6ParamsE,@"STO_CUDA_ENTRY STV_DEFAULT"
_ZN7cutlass13device_kernelINS_4gemm6kernel13GemmUniversalIN4cute5tupleIJiiiiEEENS1_10collective13CollectiveMmaINS1_35MainloopSm100TmaUmmaWarpSpecializedILi5ELi2ELi4ENS5_IJNS4_1CILi2EEENSA_ILi1EEESC_EEEEENS5_IJNSA_ILi64EEENSA_ILi128EEENSA_ILi32EEEEEENS_6half_tENS5_IJlSC_lEEESJ_SK_NS4_8TiledMMAINS4_8MMA_AtomIJNS4_20SM100_MMA_F16BF16_SSISJ_SJ_fLi64ELi128ELNS4_4UMMA5MajorE0ELSP_0ELNSO_7ScaleInE0ELSQ_0EEEEEENS4_6LayoutINS5_IJSC_SC_SC_EEENS5_IJNSA_ILi0EEESV_SV_EEEEENS5_IJNS4_10UnderscoreESY_SY_EEEEENS4_13SM90_TMA_LOADENS4_14ComposedLayoutINS4_7SwizzleILi2ELi4ELi3EEENS4_18smem_ptr_flag_bitsILi16EEENST_INS5_IJNSA_ILi8EEESH_EEENS5_IJSH_SC_EEEEEEEvNS4_8identityENS4_23SM90_TMA_LOAD_MULTICASTES1B_vS1C_EENS_8epilogue10collective18CollectiveEpilogueINS1F_23Sm100TmaWarpSpecializedILi4ELi2ELi16ELb1ELb0EEEJSI_NS5_IJNST_ISF_SC_EENST_ISH_SC_EEEEESJ_SK_SJ_SK_NS1F_6fusion15FusionCallbacksIS1J_NS1N_17LinearCombinationISJ_fSJ_fLNS_15FloatRoundStyleE2EEESI_S1M_JEEENS4_5SM1004TMEM4LOAD26SM100_TMEM_LOAD_16dp256b4xES11_S1B_NS4_17SM75_U32x4_LDSM_NENS4_14SM90_TMA_STOREES1B_NS4_17SM90_U32x4_STSM_NENS4_39AutoVectorizingCopyWithAssumedAlignmentILi128EEEEEEvvEEEEvNT_6ParamsE:
[----:B------:R-:W1:Y:S01]  /*0000*/  LDC R1, c[0x0][0x37c] ;  /* 0x0000df00ff017b82 */ /* 0x000e620000000800 */
[----:B------:R-:W2:Y:S01]  /*0010*/  S2R R57, SR_TID.X ;  /* 0x0000000000397919 */ /* 0x000ea20000002100 */
[----:B------:R-:W3:Y:S01]  /*0020*/  LDCU.64 UR8, c[0x0][0x890] ;  /* 0x00011200ff0877ac */ /* 0x000ee20008000a00 */
[----:B------:R-:W-:Y:S02]  /*0030*/  PRMT R45, RZ, 0x7610, R45 ;  /* 0x00007610ff2d7816 */ /* 0x000fe4000000002d */
[----:B------:R-:W-:Y:S01]  /*0040*/  ELECT P3, URZ, PT ;  /* 0x0000000000ff782f */ /* 0x000fe20003860000 */
[----:B---3--:R-:W-:-:S04]  /*0050*/  UISETP.NE.U32.AND UP0, UPT, UR8, URZ, UPT ;  /* 0x000000ff0800728c */ /* 0x008fc8000bf05070 */
[----:B------:R-:W-:Y:S01]  /*0060*/  UISETP.NE.AND.EX UP0, UPT, UR9, URZ, UPT, UP0 ;  /* 0x000000ff0900728c */ /* 0x000fe2000bf05300 */
[----:B--2---:R-:W-:-:S05]  /*0070*/  SHF.R.U32.HI R46, RZ, 0x5, R57 ;  /* 0x00000005ff2e7819 */ /* 0x004fca0000011639 */
[----:B------:R-:W2:Y:S02]  /*0080*/  SHFL.IDX PT, R0, R46, RZ, 0x1f ;  /* 0x00001fff2e007589 */ /* 0x000ea400000e0000 */
[----:B--2---:R-:W-:Y:S01]  /*0090*/  R2UR UR18, R0 ;  /* 0x00000000001272ca */ /* 0x004fe200000e0000 */
[----:B-1----:R-:W-:-:S14]  /*00a0*/  BRA.U UP0, `(.L_x_0) ;  /* 0x0000000100307547 */ /* 0x002fdc000b800000 */
[----:B------:R-:W1:Y:S02]  /*00b0*/  LDCU.64 UR4, c[0x0][0x888] ;  /* 0x00011100ff0477ac */ /* 0x000e640008000a00 */
[----:B-1----:R-:W-:-:S04]  /*00c0*/  UISETP.NE.U32.AND UP0, UPT, UR4, URZ, UPT ;  /* 0x000000ff0400728c */ /* 0x002fc8000bf05070 */
[----:B------:R-:W-:-:S09]  /*00d0*/  UISETP.NE.AND.EX UP0, UPT, UR5, URZ, UPT, UP0 ;  /* 0x000000ff0500728c */ /* 0x000fd2000bf05300 */
[----:B------:R-:W-:Y:S05]  /*00e0*/  BRA.U !UP0, `(.L_x_1) ;  /* 0x0000000108147547 */ /* 0x000fea000b800000 */
[----:B------:R-:W1:Y:S01]  /*00f0*/  LDC.64 R2, c[0x0][0x888] ;  /* 0x00022200ff027b82 */ /* 0x000e620000000a00 */
[----:B------:R-:W1:Y:S02]  /*0100*/  LDCU.64 UR4, c[0x0][0x358] ;  /* 0x00006b00ff0477ac */ /* 0x000e640008000a00 */
[----:B-1----:R1:W5:Y:S01]  /*0110*/  LDG.E R27, desc[UR4][R2.64] ;  /* 0x00000004021b7981 */ /* 0x002362000c1e1900 */
[----:B------:R-:W-:Y:S01]  /*0120*/  HFMA2 R45, -RZ, RZ, 0, 5.9604644775390625e-08 ;  /* 0x00000001ff2d7431 */ /* 0x000fe200000001ff */
[----:B------:R-:W-:Y:S05]  /*0130*/  BRA `(.L_x_0) ;  /* 0x00000000000c7947 */ /* 0x000fea0003800000 */
.L_x_1:
[----:B------:R-:W1:Y:S01]  /*0140*/  LDCU UR4, c[0x0][0x880] ;  /* 0x00011000ff0477ac */ /* 0x000e620008000800 */
[----:B------:R-:W-:Y:S01]  /*0150*/  HFMA2 R45, -RZ, RZ, 0, 5.9604644775390625e-08 ;  /* 0x00000001ff2d7431 */ /* 0x000fe200000001ff */
[----:B-1----:R-:W-:-:S07]  /*0160*/  MOV R27, UR4 ;  /* 0x00000004001b7c02 */ /* 0x002fce0008000f00 */
.L_x_0:
[----:B------:R-:W2:Y:S02]  /*0170*/  LDCU.64 UR4, c[0x0][0x8b0] ;  /* 0x00011600ff0477ac */ /* 0x000ea40008000a00 */
[----:B--2---:R-:W-:-:S04]  /*0180*/  UISETP.NE.U32.AND UP0, UPT, UR4, URZ, UPT ;  /* 0x000000ff0400728c */ /* 0x004fc8000bf05070 */
[----:B------:R-:W-:-:S09]  /*0190*/  UISETP.NE.AND.EX UP0, UPT, UR5, URZ, UPT, UP0 ;  /* 0x000000ff0500728c */ /* 0x000fd2000bf05300 */
[----:B------:R-:W-:Y:S05]  /*01a0*/  BRA.U UP0, `(.L_x_2) ;  /* 0x0000000100287547 */ /* 0x000fea000b800000 */
[----:B------:R-:W2:Y:S02]  /*01b0*/  LDCU.64 UR4, c[0x0][0x8a8] ;  /* 0x00011500ff0477ac */ /* 0x000ea40008000a00 */
[----:B--2---:R-:W-:-:S04]  /*01c0*/  UISETP.NE.U32.AND UP0, UPT, UR4, URZ, UPT ;  /* 0x000000ff0400728c */ /* 0x004fc8000bf05070 */
[----:B------:R-:W-:-:S09]  /*01d0*/  UISETP.NE.AND.EX UP0, UPT, UR5, URZ, UPT, UP0 ;  /* 0x000000ff0500728c */ /* 0x000fd2000bf05300 */
[----:B------:R-:W-:Y:S05]  /*01e0*/  BRA.U !UP0, `(.L_x_3) ;  /* 0x0000000108107547 */ /* 0x000fea000b800000 */
[----:B------:R-:W2:Y:S01]  /*01f0*/  LDC.64 R24, c[0x0][0x8a8] ;  /* 0x00022a00ff187b82 */ /* 0x000ea20000000a00 */
[----:B------:R-:W2:Y:S02]  /*0200*/  LDCU.64 UR4, c[0x0][0x358] ;  /* 0x00006b00ff0477ac */ /* 0x000ea40008000a00 */
[----:B--2---:R2:W5:Y:S01]  /*0210*/  LDG.E R24, desc[UR4][R24.64] ;  /* 0x0000000418187981 */ /* 0x004562000c1e1900 */
[----:B------:R-:W-:Y:S05]  /*0220*/  BRA `(.L_x_2) ;  /* 0x0000000000087947 */ /* 0x000fea0003800000 */
.L_x_3:
[----:B------:R-:W2:Y:S02]  /*0230*/  LDCU UR4, c[0x0][0x8a0] ;  /* 0x00011400ff0477ac */ /* 0x000ea40008000800 */
[----:B--2---:R-:W-:Y:S02]  /*0240*/  MOV R24, UR4 ;  /* 0x0000000400187c02 */ /* 0x004fe40008000f00 */
.L_x_2:
[----:B------:R-:W-:Y:S01]  /*0250*/  IMAD.U32 R0, RZ, RZ, UR18 ;  /* 0x00000012ff007e24 */ /* 0x000fe2000f8e00ff */
[----:B------:R-:W-:Y:S04]  /*0260*/  BSSY.RECONVERGENT B0, `(.L_x_4) ;  /* 0x000000c000007945 */ /* 0x000fe80003800200 */
[C---:B------:R-:W-:Y:S02]  /*0270*/  ISETP.NE.OR P1, PT, R0.reuse, 0x1, !P3 ;  /* 0x000000010000780c */ /* 0x040fe40005f25670 */
[----:B------:R-:W-:-:S11]  /*0280*/  ISETP.NE.OR P0, PT, R0, 0x3, !P3 ;  /* 0x000000030000780c */ /* 0x000fd60005f05670 */
[----:B------:R-:W-:Y:S05]  /*0290*/  @P1 BRA `(.L_x_5) ;  /* 0x0000000000201947 */ /* 0x000fea0003800000 */
[----:B------:R-:W3:Y:S02]  /*02a0*/  LDCU.64 UR4, c[0x0][0x348] ;  /* 0x00006900ff0477ac */ /* 0x000ee40008000a00 */
[----:B---3--:R-:W-:Y:S02]  /*02b0*/  UIADD3 UR6, UP1, UPT, UR4, 0x80, URZ ;  /* 0x0000008004067890 */ /* 0x008fe4000ff3e0ff */
[----:B------:R-:W-:Y:S02]  /*02c0*/  UIADD3 UR4, UP0, UPT, UR4, 0x180, URZ ;  /* 0x0000018004047890 */ /* 0x000fe4000ff1e0ff */
[----:B------:R-:W-:Y:S02]  /*02d0*/  UIADD3.X UR7, UPT, UPT, URZ, UR5, URZ, UP1, !UPT ;  /* 0x00000005ff077290 */ /* 0x000fe40008ffe4ff */
[----:B------:R-:W-:-:S07]  /*02e0*/  UIADD3.X UR5, UPT, UPT, URZ, UR5, URZ, UP0, !UPT ;  /* 0x00000005ff057290 */ /* 0x000fce00087fe4ff */
[----:B------:R3:W-:Y:S02]  /*02f0*/  UTMACCTL.PF [UR6] ;  /* 0x00000000060079b9 */ /* 0x0007e40008040000 */
[----:B------:R3:W-:Y:S02]  /*0300*/  UTMACCTL.PF [UR4] ;  /* 0x00000000040079b9 */ /* 0x0007e40008040000 */
[----:B---3--:R-:W-:Y:S01]  /*0310*/  NOP ;  /* 0x0000000000007918 */ /* 0x008fe20000000000 */
.L_x_5:
[----:B------:R-:W-:Y:S05]  /*0320*/  BSYNC.RECONVERGENT B0 ;  /* 0x0000000000007941 */ /* 0x000fea0003800200 */
.L_x_4:
[----:B------:R-:W-:Y:S04]  /*0330*/  BSSY.RECONVERGENT B0, `(.L_x_6) ;  /* 0x000000a000007945 */ /* 0x000fe80003800200 */
        /* <DEDUP_REMOVED lines=9> */
.L_x_7:
[----:B------:R-:W-:Y:S05]  /*03d0*/  BSYNC.RECONVERGENT B0 ;  /* 0x0000000000007941 */ /* 0x000fea0003800200 */
.L_x_6:
[----:B------:R-:W3:Y:S01]  /*03e0*/  LDCU.64 UR4, c[0x0][0x888] ;  /* 0x00011100ff0477ac */ /* 0x000ee20008000a00 */
[----:B------:R-:W-:Y:S02]  /*03f0*/  UISETP.EQ.U32.AND UP2, UPT, UR8, URZ, UPT ;  /* 0x000000ff0800728c */ /* 0x000fe4000bf42070 */
[----:B------:R-:W-:Y:S02]  /*0400*/  UPLOP3.LUT UP3, UPT, UPT, UPT, UPT, 0x80, 0x8 ;  /* 0x000000000008789c */ /* 0x000fe40003f6f070 */
[----:B---3--:R-:W-:-:S04]  /*0410*/  UISETP.NE.U32.AND UP0, UPT, UR4, URZ, UPT ;  /* 0x000000ff0400728c */ /* 0x008fc8000bf05070 */
[----:B------:R-:W-:-:S04]  /*0420*/  UISETP.NE.AND.EX UP1, UPT, UR5, URZ, UPT, UP0 ;  /* 0x000000ff0500728c */ /* 0x000fc8000bf25300 */
[----:B------:R-:W-:-:S04]  /*0430*/  UISETP.EQ.OR.EX UP4, UPT, UR9, URZ, !UP1, UP2 ;  /* 0x000000ff0900728c */ /* 0x000fc8000cf82720 */
[----:B------:R-:W-:-:S06]  /*0440*/  UP2UR UR4, UPR, URZ, 0x10 ;  /* 0x00000010ff047883 */ /* 0x000fcc0008000000 */
[----:B------:R-:W-:Y:S01]  /*0450*/  MOV R49, UR4 ;  /* 0x0000000400317c02 */ /* 0x000fe20008000f00 */
[----:B------:R-:W-:Y:S06]  /*0460*/  BRA.U !UP4, `(.L_x_8) ;  /* 0x000000010c207547 */ /* 0x000fec000b800000 */
[----:B------:R-:W-:Y:S01]  /*0470*/  UISETP.NE.U32.AND UP2, UPT, UR8, URZ, UPT ;  /* 0x000000ff0800728c */ /* 0x000fe2000bf45070 */
[----:B-----5:R-:W-:Y:S01]  /*0480*/  FSETP.NEU.AND P0, PT, R27, RZ, PT ;  /* 0x000000ff1b00720b */ /* 0x020fe20003f0d000 */
[----:B------:R-:W-:Y:S02]  /*0490*/  USEL UR4, URZ, 0xffffffff, UP1 ;  /* 0xffffffffff047887 */ /* 0x000fe40008800000 */
[----:B------:R-:W-:-:S10]  /*04a0*/  UISETP.NE.AND.EX UP2, UPT, UR9, URZ, UPT, UP2 ;  /* 0x000000ff0900728c */ /* 0x000fd4000bf45320 */
[----:B------:R-:W-:Y:S01]  /*04b0*/  VOTEU.ANY UP0, P0 ;  /* 0x0000000000ff7886 */ /* 0x000fe20000000100 */
[----:B------:R-:W-:-:S04]  /*04c0*/  @!UP2 USEL UR4, URZ, 0xffffffff, UP0 ;  /* 0xffffffffff04a887 */ /* 0x000fc80008000000 */
[----:B------:R-:W-:-:S04]  /*04d0*/  ULOP3.LUT UR4, UR4, 0x1, URZ, 0xc0, !UPT ;  /* 0x0000000104047892 */ /* 0x000fc8000f8ec0ff */
[----:B------:R-:W-:-:S11]  /*04e0*/  UISETP.NE.U32.AND UP3, UPT, UR4, 0x1, UPT ;  /* 0x000000010400788c */ /* 0x000fd6000bf65070 */
.L_x_8:
[----:B-1----:R-:W1:Y:S01]  /*04f0*/  SHFL.IDX PT, R2, R46, RZ, 0x1f ;  /* 0x00001fff2e027589 */ /* 0x002e6200000e0000 */
[----:B------:R-:W-:Y:S01]  /*0500*/  UISETP.NE.AND UP6, UPT, UR18, 0x2, UPT ;  /* 0x000000021200788c */ /* 0x000fe2000bfc5270 */
[----:B-1----:R-:W-:-:S13]  /*0510*/  ISETP.NE.AND P0, PT, R2, RZ, PT ;  /* 0x000000ff0200720c */ /* 0x002fda0003f05270 */
[----:B------:R-:W-:Y:S05]  /*0520*/  @P0 BRA `(.L_x_9) ;  /* 0x0000000000600947 */ /* 0x000fea0003800000 */
[----:B------:R-:W1:Y:S01]  /*0530*/  S2UR UR4, SR_CgaCtaId ;  /* 0x00000000000479c3 */ /* 0x000e620000008800 */
[----:B------:R-:W-:Y:S01]  /*0540*/  UMOV UR5, 0x400 ;  /* 0x0000040000057882 */ /* 0x000fe20000000000 */
[----:B------:R-:W-:Y:S01]  /*0550*/  UMOV UR8, 0x1 ;  /* 0x0000000100087882 */ /* 0x000fe20000000000 */
[----:B------:R-:W-:Y:S01]  /*0560*/  UMOV UR6, 0x2 ;  /* 0x0000000200067882 */ /* 0x000fe20000000000 */
[----:B------:R-:W-:-:S04]  /*0570*/  UIADD3 UR8, UPT, UPT, -UR8, 0x100000, URZ ;  /* 0x0010000008087890 */ /* 0x000fc8000fffe1ff */
[----:B------:R-:W-:Y:S02]  /*0580*/  USHF.L.U32 UR9, UR8, 0xb, URZ ;  /* 0x0000000b08097899 */ /* 0x000fe400080006ff */
[----:B------:R-:W-:Y:S02]  /*0590*/  USHF.L.U32 UR8, UR8, 0x1, URZ ;  /* 0x0000000108087899 */ /* 0x000fe400080006ff */
[----:B------:R-:W-:-:S04]  /*05a0*/  UIADD3 UR6, UPT, UPT, -UR6, 0x100000, URZ ;  /* 0x0010000006067890 */ /* 0x000fc8000fffe1ff */
[----:B------:R-:W-:Y:S02]  /*05b0*/  USHF.L.U32 UR7, UR6, 0xb, URZ ;  /* 0x0000000b06077899 */ /* 0x000fe400080006ff */
[----:B------:R-:W-:Y:S01]  /*05c0*/  USHF.L.U32 UR6, UR6, 0x1, URZ ;  /* 0x0000000106067899 */ /* 0x000fe200080006ff */
[----:B------:R-:W-:Y:S01]  /*05d0*/  ELECT P0, URZ, PT ;  /* 0x0000000000ff782f */ /* 0x000fe20003800000 */
[----:B-1----:R-:W-:Y:S01]  /*05e0*/  ULEA UR4, UR4, UR5, 0x18 ;  /* 0x0000000504047291 */ /* 0x002fe2000f8ec0ff */
[----:B------:R-:W1:Y:S11]  /*05f0*/  FENCE.VIEW.ASYNC.S ;  /* 0x00000000000073c6 */ /* 0x000e760000000000 */
[----:B-1----:R1:W3:Y:S01]  /*0600*/  SYNCS.EXCH.64 URZ, [UR4], UR8 ;  /* 0x0000000804ff75b2 */ /* 0x0022e20008000100 */
[----:B------:R1:W4:Y:S01]  /*0610*/  SYNCS.EXCH.64 URZ, [UR4+0x28], UR6 ;  /* 0x0000280604ff75b2 */ /* 0x0003220008000100 */
[----:B------:R1:W1:Y:S01]  /*0620*/  SYNCS.EXCH.64 URZ, [UR4+0x8], UR8 ;  /* 0x0000080804ff75b2 */ /* 0x0002620008000100 */
[----:B------:R1:W1:Y:S01]  /*0630*/  SYNCS.EXCH.64 URZ, [UR4+0x30], UR6 ;  /* 0x0000300604ff75b2 */ /* 0x0002620008000100 */
[----:B------:R1:W1:Y:S01]  /*0640*/  SYNCS.EXCH.64 URZ, [UR4+0x10], UR8 ;  /* 0x0000100804ff75b2 */ /* 0x0002620008000100 */
[----:B------:R1:W1:Y:S01]  /*0650*/  SYNCS.EXCH.64 URZ, [UR4+0x38], UR6 ;  /* 0x0000380604ff75b2 */ /* 0x0002620008000100 */
[----:B------:R1:W1:Y:S01]  /*0660*/  SYNCS.EXCH.64 URZ, [UR4+0x18], UR8 ;  /* 0x0000180804ff75b2 */ /* 0x0002620008000100 */
[----:B------:R1:W1:Y:S01]  /*0670*/  SYNCS.EXCH.64 URZ, [UR4+0x40], UR6 ;  /* 0x0000400604ff75b2 */ /* 0x0002620008000100 */
[----:B------:R1:W1:Y:S01]  /*0680*/  SYNCS.EXCH.64 URZ, [UR4+0x20], UR8 ;  /* 0x0000200804ff75b2 */ /* 0x0002620008000100 */
[----:B------:R1:W1:Y:S01]  /*0690*/  SYNCS.EXCH.64 URZ, [UR4+0x48], UR6 ;  /* 0x0000480604ff75b2 */ /* 0x0002620008000100 */
[----:B------:R-:W-:Y:S01]  /*06a0*/  NOP ;  /* 0x0000000000007918 */ /* 0x000fe20000000000 */
.L_x_9:
[----:B------:R-:W2:Y:S01]  /*06b0*/  SHFL.IDX PT, R2, R46, RZ, 0x1f ;  /* 0x00001fff2e027589 */ /* 0x000ea200000e0000 */
[----:B------:R-:W-:Y:S01]  /*06c0*/  NOP ;  /* 0x0000000000007918 */ /* 0x000fe20000000000 */
[----:B--2---:R-:W-:-:S13]  /*06d0*/  ISETP.NE.AND P0, PT, R2, 0x1, PT ;  /* 0x000000010200780c */ /* 0x004fda0003f05270 */
[----:B------:R-:W-:Y:S05]  /*06e0*/  @P0 BRA `(.L_x_10) ;  /* 0x0000000000580947 */ /* 0x000fea0003800000 */
[----:B-1----:R-:W1:Y:S01]  /*06f0*/  S2UR UR4, SR_CgaCtaId ;  /* 0x00000000000479c3 */ /* 0x002e620000008800 */
        /* <DEDUP_REMOVED lines=12> */
[----:B-1----:R2:W1:Y:S01]  /*07c0*/  SYNCS.EXCH.64 URZ, [UR4+0x50], UR8 ;  /* 0x0000500804ff75b2 */ /* 0x0024620008000100 */
[----:B------:R2:W1:Y:S01]  /*07d0*/  SYNCS.EXCH.64 URZ, [UR4+0x70], UR6 ;  /* 0x0000700604ff75b2 */ /* 0x0004620008000100 */
[----:B------:R2:W1:Y:S01]  /*07e0*/  SYNCS.EXCH.64 URZ, [UR4+0x58], UR8 ;  /* 0x0000580804ff75b2 */ /* 0x0004620008000100 */
[----:B------:R2:W1:Y:S01]  /*07f0*/  SYNCS.EXCH.64 URZ, [UR4+0x78], UR6 ;  /* 0x0000780604ff75b2 */ /* 0x0004620008000100 */
[----:B------:R2:W1:Y:S01]  /*0800*/  SYNCS.EXCH.64 URZ, [UR4+0x60], UR8 ;  /* 0x0000600804ff75b2 */ /* 0x0004620008000100 */
[----:B------:R2:W1:Y:S01]  /*0810*/  SYNCS.EXCH.64 URZ, [UR4+0x80], UR6 ;  /* 0x0000800604ff75b2 */ /* 0x0004620008000100 */
[----:B------:R2:W1:Y:S01]  /*0820*/  SYNCS.EXCH.64 URZ, [UR4+0x68], UR8 ;  /* 0x0000680804ff75b2 */ /* 0x0004620008000100 */
[----:B------:R2:W1:Y:S02]  /*0830*/  SYNCS.EXCH.64 URZ, [UR4+0x88], UR6 ;  /* 0x0000880604ff75b2 */ /* 0x0004640008000100 */
[----:B--2---:R-:W-:Y:S01]  /*0840*/  NOP ;  /* 0x0000000000007918 */ /* 0x004fe20000000000 */
.L_x_10:
[----:B------:R-:W2:Y:S01]  /*0850*/  SHFL.IDX PT, R2, R46, RZ, 0x1f ;  /* 0x00001fff2e027589 */ /* 0x000ea200000e0000 */
[----:B------:R-:W-:Y:S01]  /*0860*/  NOP ;  /* 0x0000000000007918 */ /* 0x000fe20000000000 */
[----:B--2---:R-:W-:-:S13]  /*0870*/  ISETP.NE.AND P0, PT, R2, 0x3, PT ;  /* 0x000000030200780c */ /* 0x004fda0003f05270 */
[----:B------:R-:W-:Y:S05]  /*0880*/  @P0 BRA `(.L_x_11) ;  /* 0x0000000000300947 */ /* 0x000fea0003800000 */
[----:B-1----:R-:W1:Y:S01]  /*0890*/  S2UR UR4, SR_CgaCtaId ;  /* 0x00000000000479c3 */ /* 0x002e620000008800 */
[----:B------:R-:W-:Y:S01]  /*08a0*/  UMOV UR6, 0x400 ;  /* 0x0000040000067882 */ /* 0x000fe20000000000 */
[----:B------:R-:W-:Y:S01]  /*08b0*/  UMOV UR5, 0x20 ;  /* 0x0000002000057882 */ /* 0x000fe20000000000 */
[----:B------:R-:W-:Y:S01]  /*08c0*/  ELECT P0, URZ, PT ;  /* 0x0000000000ff782f */ /* 0x000fe20003800000 */
[----:B-1----:R-:W-:Y:S02]  /*08d0*/  ULEA UR6, UR4, UR6, 0x18 ;  /* 0x0000000604067291 */ /* 0x002fe4000f8ec0ff */
[----:B------:R-:W-:-:S04]  /*08e0*/  UIADD3 UR4, UPT, UPT, -UR5, 0x100000, URZ ;  /* 0x0010000005047890 */ /* 0x000fc8000fffe1ff */
[----:B------:R-:W-:Y:S02]  /*08f0*/  USHF.L.U32 UR5, UR4, 0xb, URZ ;  /* 0x0000000b04057899 */ /* 0x000fe400080006ff */
[----:B------:R-:W-:Y:S01]  /*0900*/  USHF.L.U32 UR4, UR4, 0x1, URZ ;  /* 0x0000000104047899 */ /* 0x000fe200080006ff */
[----:B------:R-:W1:Y:S11]  /*0910*/  FENCE.VIEW.ASYNC.S ;  /* 0x00000000000073c6 */ /* 0x000e760000000000 */
[----:B-1----:R2:W1:Y:S01]  /*0920*/  SYNCS.EXCH.64 URZ, [UR6+0x90], UR4 ;  /* 0x0000900406ff75b2 */ /* 0x0024620008000100 */
[----:B------:R2:W1:Y:S02]  /*0930*/  SYNCS.EXCH.64 URZ, [UR6+0x98], UR4 ;  /* 0x0000980406ff75b2 */ /* 0x0004640008000100 */
[----:B--2---:R-:W-:Y:S01]  /*0940*/  NOP ;  /* 0x0000000000007918 */ /* 0x004fe20000000000 */
.L_x_11:
[----:B------:R-:W2:Y:S01]  /*0950*/  SHFL.IDX PT, R2, R46, RZ, 0x1f ;  /* 0x00001fff2e027589 */ /* 0x000ea200000e0000 */
[----:B------:R-:W-:Y:S01]  /*0960*/  NOP ;  /* 0x0000000000007918 */ /* 0x000fe20000000000 */
[----:B--2---:R-:W-:-:S13]  /*0970*/  ISETP.NE.AND P0, PT, R2, 0x4, PT ;  /* 0x000000040200780c */ /* 0x004fda0003f05270 */
[----:B------:R-:W-:Y:S05]  /*0980*/  @P0 BRA `(.L_x_12) ;  /* 0x00000000004c0947 */ /* 0x000fea0003800000 */
[----:B-1----:R-:W1:Y:S01]  /*0990*/  S2UR UR6, SR_CgaCtaId ;  /* 0x00000000000679c3 */ /* 0x002e620000008800 */
[----:B------:R-:W-:Y:S01]  /*09a0*/  UMOV UR4, 0x1e0 ;  /* 0x000001e000047882 */ /* 0x000fe20000000000 */
[----:B------:R-:W-:Y:S01]  /*09b0*/  UMOV UR5, 0x400 ;  /* 0x0000040000057882 */ /* 0x000fe20000000000 */
[----:B------:R-:W-:Y:S01]  /*09c0*/  USEL UR4, UR4, 0x1a0, UP3 ;  /* 0x000001a004047887 */ /* 0x000fe20009800000 */
[----:B------:R-:W-:Y:S01]  /*09d0*/  UMOV UR8, 0x1 ;  /* 0x0000000100087882 */ /* 0x000fe20000000000 */
[----:B------:R-:W-:Y:S01]  /*09e0*/  ELECT P0, URZ, PT ;  /* 0x0000000000ff782f */ /* 0x000fe20003800000 */
[----:B------:R-:W-:-:S04]  /*09f0*/  UIADD3 UR8, UPT, UPT, -UR8, 0x100000, URZ ;  /* 0x0010000008087890 */ /* 0x000fc8000fffe1ff */
[----:B------:R-:W-:Y:S02]  /*0a00*/  USHF.L.U32 UR9, UR8, 0xb, URZ ;  /* 0x0000000b08097899 */ /* 0x000fe400080006ff */
[----:B------:R-:W-:Y:S02]  /*0a10*/  USHF.L.U32 UR8, UR8, 0x1, URZ ;  /* 0x0000000108087899 */ /* 0x000fe400080006ff */
[----:B-1----:R-:W-:Y:S02]  /*0a20*/  ULEA UR6, UR6, UR5, 0x18 ;  /* 0x0000000506067291 */ /* 0x002fe4000f8ec0ff */
[----:B------:R-:W-:-:S04]  /*0a30*/  UIADD3 UR4, UPT, UPT, -UR4, 0x100000, URZ ;  /* 0x0010000004047890 */ /* 0x000fc8000fffe1ff */
[----:B------:R-:W-:Y:S02]  /*0a40*/  USHF.L.U32 UR5, UR4, 0xb, URZ ;  /* 0x0000000b04057899 */ /* 0x000fe400080006ff */
[----:B------:R-:W-:Y:S01]  /*0a50*/  USHF.L.U32 UR4, UR4, 0x1, URZ ;  /* 0x0000000104047899 */ /* 0x000fe200080006ff */
[----:B------:R-:W1:Y:S03]  /*0a60*/  FENCE.VIEW.ASYNC.S ;  /* 0x00000000000073c6 */ /* 0x000e660000000000 */
[----:B-1----:R2:W1:Y:S08]  /*0a70*/  SYNCS.EXCH.64 URZ, [UR6+0xa0], UR8 ;  /* 0x0000a00806ff75b2 */ /* 0x0024700008000100 */
[----:B------:R2:W1:Y:S01]  /*0a80*/  SYNCS.EXCH.64 URZ, [UR6+0xb0], UR4 ;  /* 0x0000b00406ff75b2 */ /* 0x0004620008000100 */
[----:B------:R2:W1:Y:S01]  /*0a90*/  SYNCS.EXCH.64 URZ, [UR6+0xa8], UR8 ;  /* 0x0000a80806ff75b2 */ /* 0x0004620008000100 */
[----:B------:R2:W1:Y:S02]  /*0aa0*/  SYNCS.EXCH.64 URZ, [UR6+0xb8], UR4 ;  /* 0x0000b80406ff75b2 */ /* 0x0004640008000100 */
[----:B--2---:R-:W-:Y:S01]  /*0ab0*/  NOP ;  /* 0x0000000000007918 */ /* 0x004fe20000000000 */
.L_x_12:
        /* <DEDUP_REMOVED lines=26> */
.L_x_13:
        /* <DEDUP_REMOVED lines=8> */
[----:B------:R-:W-:-:S04]  /*0ce0*/  UIADD3 UR6, UPT, UPT, -UR6, 0x100000, URZ ;  /* 0x0010000006067890 */ /* 0x000fc8000fffe1ff */
[----:B------:R-:W-:Y:S02]  /*0cf0*/  USHF.L.U32 UR7, UR6, 0xb, URZ ;  /* 0x0000000b06077899 */ /* 0x000fe400080006ff */
[----:B------:R-:W-:Y:S02]  /*0d00*/  USHF.L.U32 UR6, UR6, 0x1, URZ ;  /* 0x0000000106067899 */ /* 0x000fe400080006ff */
[----:B-1----:R-:W-:Y:S01]  /*0d10*/  ULEA UR4, UR4, UR5, 0x18 ;  /* 0x0000000504047291 */ /* 0x002fe2000f8ec0ff */
[----:B------:R-:W1:Y:S11]  /*0d20*/  FENCE.VIEW.ASYNC.S ;  /* 0x00000000000073c6 */ /* 0x000e760000000000 */
[----:B-1----:R2:W1:Y:S01]  /*0d30*/  SYNCS.EXCH.64 URZ, [UR4+0x100], UR6 ;  /* 0x0001000604ff75b2 */ /* 0x0024620008000100 */
[----:B------:R2:W1:Y:S01]  /*0d40*/  SYNCS.EXCH.64 URZ, [UR4+0x110], UR6 ;  /* 0x0001100604ff75b2 */ /* 0x0004620008000100 */
[----:B------:R2:W1:Y:S01]  /*0d50*/  SYNCS.EXCH.64 URZ, [UR4+0x108], UR6 ;  /* 0x0001080604ff75b2 */ /* 0x0004620008000100 */
[----:B------:R2:W1:Y:S02]  /*0d60*/  SYNCS.EXCH.64 URZ, [UR4+0x118], UR6 ;  /* 0x0001180604ff75b2 */ /* 0x0004640008000100 */
[----:B--2---:R-:W-:Y:S01]  /*0d70*/  NOP ;  /* 0x0000000000007918 */ /* 0x004fe20000000000 */
.L_x_14:
[----:B-1----:R-:W1:Y:S01]  /*0d80*/  LDCU UR4, c[0x0][0x36c] ;  /* 0x00006d80ff0477ac */ /* 0x002e620008000800 */
[----:B------:R-:W-:Y:S01]  /*0d90*/  ISETP.NE.OR P3, PT, R0, 0x2, !P3 ;  /* 0x000000020000780c */ /* 0x000fe20005f65670 */
[----:B------:R-:W-:Y:S01]  /*0da0*/  NOP ;  /* 0x0000000000007918 */ /* 0x000fe20000000000 */
[----:B------:R-:W-:Y:S01]  /*0db0*/  LOP3.LUT R0, R57, 0x1f, RZ, 0xc0, !PT ;  /* 0x0000001f39007812 */ /* 0x000fe200078ec0ff */
[----:B------:R-:W-:Y:S02]  /*0dc0*/  UISETP.NE.AND UP4, UPT, UR18, URZ, UPT ;  /* 0x000000ff1200728c */ /* 0x000fe4000bf85270 */
[----:B-1----:R-:W-:-:S09]  /*0dd0*/  UISETP.EQ.U32.AND UP5, UPT, UR4, 0x1, UPT ;  /* 0x000000010400788c */ /* 0x002fd2000bfa2070 */
[----:B------:R-:W-:Y:S05]  /*0de0*/  BRA.U !UP5, `(.L_x_15) ;  /* 0x000000010d087547 */ /* 0x000fea000b800000 */
[----:B---34-:R-:W-:Y:S01]  /*0df0*/  UCGABAR_ARV ;  /* 0x00000000000079c7 */ /* 0x018fe20008000000 */
[----:B------:R-:W-:Y:S05]  /*0e00*/  BRA `(.L_x_16) ;  /* 0x0000000000047947 */ /* 0x000fea0003800000 */
.L_x_15:
[----:B---34-:R-:W-:Y:S01]  /*0e10*/  NOP ;  /* 0x0000000000007918 */ /* 0x018fe20000000000 */
.L_x_16:
[----:B------:R-:W1:Y:S01]  /*0e20*/  S2UR UR30, SR_CTAID.X ;  /* 0x00000000001e79c3 */ /* 0x000e620000002500 */
[----:B------:R-:W-:-:S05]  /*0e30*/  CS2R.32 R48, SR_CgaSize ;  /* 0x0000000000307805 */ /* 0x000fca0000008a00 */
[----:B------:R-:W-:-:S05]  /*0e40*/  IMAD R48, R48, -0xa0, RZ ;  /* 0xffffff6030307824 */ /* 0x000fca00078e02ff */
[----:B------:R-:W-:-:S14]  /*0e50*/  R2UR UR5, R48 ;  /* 0x00000000300572ca */ /* 0x000fdc00000e0000 */
[----:B------:R-:W2:Y:S01]  /*0e60*/  LDCU UR5, c[0x0][UR5+0x2b0] ;  /* 0x00005600050577ac */ /* 0x000ea20008000800 */
[----:B------:R-:W-:-:S05]  /*0e70*/  CS2R.32 R48, SR_CgaSize ;  /* 0x0000000000307805 */ /* 0x000fca0000008a00 */
[----:B------:R-:W-:-:S05]  /*0e80*/  IMAD R48, R48, -0xa0, RZ ;  /* 0xffffff6030307824 */ /* 0x000fca00078e02ff */
[----:B------:R-:W-:-:S14]  /*0e90*/  R2UR UR4, R48 ;  /* 0x00000000300472ca */ /* 0x000fdc00000e0000 */
[----:B------:R-:W3:Y:S01]  /*0ea0*/  LDCU UR4, c[0x0][UR4+0x2b4] ;  /* 0x00005680040477ac */ /* 0x000ee20008000800 */
[----:B------:R-:W4:Y:S01]  /*0eb0*/  S2UR UR31, SR_CTAID.Y ;  /* 0x00000000001f79c3 */ /* 0x000f220000002600 */
[----:B------:R-:W-:-:S05]  /*0ec0*/  CS2R.32 R48, SR_CgaSize ;  /* 0x0000000000307805 */ /* 0x000fca0000008a00 */
[----:B------:R-:W-:-:S05]  /*0ed0*/  IMAD R48, R48, -0xa0, RZ ;  /* 0xffffff6030307824 */ /* 0x000fca00078e02ff */
[----:B------:R-:W-:-:S14]  /*0ee0*/  R2UR UR7, R48 ;  /* 0x00000000300772ca */ /* 0x000fdc00000e0000 */
[----:B------:R-:W3:Y:S01]  /*0ef0*/  LDCU UR7, c[0x0][UR7+0x2a0] ;  /* 0x00005400070777ac */ /* 0x000ee20008000800 */
[----:B------:R-:W-:-:S05]  /*0f00*/  CS2R.32 R48, SR_CgaSize ;  /* 0x0000000000307805 */ /* 0x000fca0000008a00 */
[----:B------:R-:W-:-:S05]  /*0f10*/  IMAD R48, R48, -0xa0, RZ ;  /* 0xffffff6030307824 */ /* 0x000fca00078e02ff */
[----:B------:R-:W-:-:S14]  /*0f20*/  R2UR UR8, R48 ;  /* 0x00000000300872ca */ /* 0x000fdc00000e0000 */
[----:B------:R-:W3:Y:S01]  /*0f30*/  LDCU UR8, c[0x0][UR8+0x2a4] ;  /* 0x00005480080877ac */ /* 0x000ee20008000800 */
[----:B------:R-:W3:Y:S01]  /*0f40*/  LDCU UR19, c[0x0][0xb24] ;  /* 0x00016480ff1377ac */ /* 0x000ee20008000800 */
[----:B------:R-:W3:Y:S01]  /*0f50*/  LDCU UR42, c[0x0][0xb24] ;  /* 0x00016480ff2a77ac */ /* 0x000ee20008000800 */
[----:B-1----:R-:W-:Y:S01]  /*0f60*/  I2FP.F32.U32 R3, UR30 ;  /* 0x0000001e00037c45 */ /* 0x002fe20008201000 */
[----:B------:R-:W1:Y:S04]  /*0f70*/  LDCU UR22, c[0x0][0xb30] ;  /* 0x00016600ff1677ac */ /* 0x000e680008000800 */
[----:B--2---:R-:W-:Y:S01]  /*0f80*/  FMUL R3, R3, UR5 ;  /* 0x0000000503037c20 */ /* 0x004fe20008400000 */
[----:B----4-:R-:W-:-:S05]  /*0f90*/  I2FP.F32.U32 R2, UR31 ;  /* 0x0000001f00027c45 */ /* 0x010fca0008201000 */
[----:B------:R-:W2:Y:S01]  /*0fa0*/  F2I.U32.TRUNC.NTZ R3, R3 ;  /* 0x0000000300037305 */ /* 0x000ea2000020f000 */
[----:B---3--:R-:W-:-:S07]  /*0fb0*/  FMUL R2, R2, UR4 ;  /* 0x0000000402027c20 */ /* 0x008fce0008400000 */
[----:B------:R-:W3:Y:S01]  /*0fc0*/  F2I.U32.TRUNC.NTZ R2, R2 ;  /* 0x0000000200027305 */ /* 0x000ee2000020f000 */
[----:B--2---:R-:W-:Y:S02]  /*0fd0*/  R2UR UR4, R3 ;  /* 0x00000000030472ca */ /* 0x004fe400000e0000 */
[----:B---3--:R-:W-:Y:S02]  /*0fe0*/  R2UR UR6, R2 ;  /* 0x00000000020672ca */ /* 0x008fe400000e0000 */
[----:B------:R-:W-:-:S09]  /*0ff0*/  PRMT R2, RZ, 0x7610, R2 ;  /* 0x00007610ff027816 */ /* 0x000fd20000000002 */
[----:B------:R-:W-:-:S04]  /*1000*/  UIADD3 UR5, UPT, UPT, -UR4, URZ, URZ ;  /* 0x000000ff04057290 */ /* 0x000fc8000fffe1ff */
[----:B------:R-:W-:Y:S02]  /*1010*/  UIMAD UR5, UR7, UR5, UR30 ;  /* 0x00000005070572a4 */ /* 0x000fe4000f8e021e */
[----:B------:R-:W-:-:S04]  /*1020*/  UIADD3 UR4, UPT, UPT, -UR6, URZ, URZ ;  /* 0x000000ff06047290 */ /* 0x000fc8000fffe1ff */
[----:B------:R-:W-:Y:S01]  /*1030*/  IMAD.U32 R48, RZ, RZ, UR5 ;  /* 0x00000005ff307e24 */ /* 0x000fe2000f8e00ff */
[----:B------:R-:W-:-:S06]  /*1040*/  UIMAD UR4, UR8, UR4, UR31 ;  /* 0x00000004080472a4 */ /* 0x000fcc000f8e021f */
[----:B------:R-:W-:Y:S01]  /*1050*/  IMAD.U32 R47, RZ, RZ, UR4 ;  /* 0x00000004ff2f7e24 */ /* 0x000fe2000f8e00ff */
[----:B-1----:R-:W-:Y:S06]  /*1060*/  BRA.U UP4, `(.L_x_17) ;  /* 0x00000001042c7547 */ /* 0x002fec000b800000 */
[----:B------:R-:W-:Y:S02]  /*1070*/  R2UR UR4, R47 ;  /* 0x000000002f0472ca */ /* 0x000fe400000e0000 */
[----:B------:R-:W-:-:S11]  /*1080*/  R2UR UR6, R48 ;  /* 0x00000000300672ca */ /* 0x000fd600000e0000 */
[----:B------:R-:W-:-:S04]  /*1090*/  UISETP.NE.AND UP0, UPT, UR4, URZ, UPT ;  /* 0x000000ff0400728c */ /* 0x000fc8000bf05270 */
[----:B------:R-:W-:-:S04]  /*10a0*/  UISETP.EQ.OR UP0, UPT, UR6, URZ, !UP0 ;  /* 0x000000ff0600728c */ /* 0x000fc8000c702670 */
[----:B------:R-:W-:Y:S02]  /*10b0*/  USEL UR5, URZ, 0x1, !UP0 ;  /* 0x00000001ff057887 */ /* 0x000fe4000c000000 */
[----:B------:R-:W-:-:S04]  /*10c0*/  UISETP.NE.AND UP0, UPT, UR4, URZ, UPT ;  /* 0x000000ff0400728c */ /* 0x000fc8000bf05270 */
[----:B------:R-:W-:Y:S02]  /*10d0*/  USEL UR4, URZ, 0x2, UP0 ;  /* 0x00000002ff047887 */ /* 0x000fe40008000000 */
[----:B------:R-:W-:-:S04]  /*10e0*/  UISETP.NE.AND UP0, UPT, UR6, 0x1, UPT ;  /* 0x000000010600788c */ /* 0x000fc8000bf05270 */
[----:B------:R-:W-:-:S04]  /*10f0*/  USEL UR4, UR4, 0x2, UP0 ;  /* 0x0000000204047887 */ /* 0x000fc80008000000 */
[----:B------:R-:W-:-:S06]  /*1100*/  UIADD3 UR4, UPT, UPT, UR5, UR4, URZ ;  /* 0x0000000405047290 */ /* 0x000fcc000fffe0ff */
[----:B------:R-:W-:-:S07]  /*1110*/  IMAD.U32 R2, RZ, RZ, UR4 ;  /* 0x00000004ff027e24 */ /* 0x000fce000f8e00ff */
.L_x_17:
[----:B------:R-:W1:Y:S01]  /*1120*/  S2UR UR36, SR_CTAID.Z ;  /* 0x00000000002479c3 */ /* 0x000e620000002700 */
[----:B------:R-:W-:-:S09]  /*1130*/  UISETP.GE.AND UP0, UPT, UR19, 0x1, UPT ;  /* 0x000000011300788c */ /* 0x000fd2000bf06270 */
[----:B------:R-:W-:Y:S05]  /*1140*/  BRA.U !UP0, `(.L_x_18) ;  /* 0x0000000108d47547 */ /* 0x000fea000b800000 */
[----:B------:R-:W2:Y:S01]  /*1150*/  LDCU.128 UR12, c[0x0][0xb10] ;  /* 0x00016200ff0c77ac */ /* 0x000ea20008000c00 */
[----:B------:R-:W3:Y:S01]  /*1160*/  LDCU UR20, c[0x0][0xb0c] ;  /* 0x00016180ff1477ac */ /* 0x000ee20008000800 */
[----:B------:R-:W4:Y:S01]  /*1170*/  LDCU UR6, c[0x0][0x370] ;  /* 0x00006e00ff0677ac */ /* 0x000f220008000800 */
[----:B------:R-:W1:Y:S01]  /*1180*/  LDCU UR7, c[0x0][0x374] ;  /* 0x00006e80ff0777ac */ /* 0x000e620008000800 */
[----:B------:R-:W1:Y:S01]  /*1190*/  LDCU UR21, c[0x0][0xb20] ;  /* 0x00016400ff1577ac */ /* 0x000e620008000800 */
[----:B--2---:R-:W-:Y:S02]  /*11a0*/  UIMAD.WIDE.U32 UR4, UR30, UR12, URZ ;  /* 0x0000000c1e0472a5 */ /* 0x004fe4000f8e00ff */
[----:B---3--:R-:W-:Y:S01]  /*11b0*/  UISETP.NE.AND UP0, UPT, UR20, 0x1, UPT ;  /* 0x000000011400788c */ /* 0x008fe2000bf05270 */
[----:B------:R-:W2:Y:S01]  /*11c0*/  LDCU.64 UR8, c[0x0][0xb28] ;  /* 0x00016500ff0877ac */ /* 0x000ea20008000a00 */
[----:B----4-:R-:W-:-:S03]  /*11d0*/  UIMAD.WIDE.U32 UR10, UR6, UR12, URZ ;  /* 0x0000000c060a72a5 */ /* 0x010fc6000f8e00ff */
[----:B------:R-:W-:Y:S01]  /*11e0*/  UMOV UR4, UR5 ;  /* 0x0000000500047c82 */ /* 0x000fe20008000000 */
[----:B------:R-:W-:Y:S02]  /*11f0*/  UISETP.NE.AND UP2, UPT, UR19, 0x1, UPT ;  /* 0x000000011300788c */ /* 0x000fe4000bf45270 */
[----:B------:R-:W-:Y:S01]  /*1200*/  USHF.R.U32.HI UR4, URZ, UR13, UR4 ;  /* 0x0000000dff047299 */ /* 0x000fe20008011604 */
[----:B------:R-:W-:Y:S01]  /*1210*/  UMOV UR10, UR11 ;  /* 0x0000000b000a7c82 */ /* 0x000fe20008000000 */
[----:B------:R-:W-:Y:S02]  /*1220*/  UIMAD.WIDE.U32 UR16, UR31, UR15, URZ ;  /* 0x0000000f1f1072a5 */ /* 0x000fe4000f8e00ff */
[----:B------:R-:W-:Y:S02]  /*1230*/  USEL UR5, UR30, UR4, !UP0 ;  /* 0x000000041e057287 */ /* 0x000fe4000c000000 */
[----:B------:R-:W-:Y:S02]  /*1240*/  @UP0 USHF.R.U32.HI UR6, URZ, UR13, UR10 ;  /* 0x0000000dff060299 */ /* 0x000fe4000801160a */
[----:B------:R-:W-:-:S02]  /*1250*/  UISETP.NE.AND UP0, UPT, UR14, 0x1, UPT ;  /* 0x000000010e00788c */ /* 0x000fc4000bf05270 */
[----:B-1----:R-:W-:Y:S02]  /*1260*/  UIMAD.WIDE.U32 UR10, UR7, UR15, URZ ;  /* 0x0000000f070a72a5 */ /* 0x002fe4000f8e00ff */
[----:B--2---:R-:W-:Y:S01]  /*1270*/  UIMAD.WIDE.U32 UR12, UR6, UR8, URZ ;  /* 0x00000008060c72a5 */ /* 0x004fe2000f8e00ff */
[----:B------:R-:W-:Y:S02]  /*1280*/  UMOV UR4, UR17 ;  /* 0x0000001100047c82 */ /* 0x000fe40008000000 */
[----:B------:R-:W-:Y:S02]  /*1290*/  USHF.R.U32.HI UR4, URZ, UR21, UR4 ;  /* 0x00000015ff047299 */ /* 0x000fe40008011604 */
[----:B------:R-:W-:Y:S02]  /*12a0*/  UMOV UR10, UR11 ;  /* 0x0000000b000a7c82 */ /* 0x000fe40008000000 */
[----:B------:R-:W-:Y:S01]  /*12b0*/  UMOV UR12, UR13 ;  /* 0x0000000d000c7c82 */ /* 0x000fe20008000000 */
[----:B------:R-:W-:-:S02]  /*12c0*/  @UP0 USHF.R.U32.HI UR7, URZ, UR21, UR10 ;  /* 0x00000015ff070299 */ /* 0x000fc4000801160a */
[----:B------:R-:W-:Y:S02]  /*12d0*/  USEL UR4, UR31, UR4, !UP0 ;  /* 0x000000041f047287 */ /* 0x000fe4000c000000 */
[----:B------:R-:W-:Y:S02]  /*12e0*/  UIMAD.WIDE.U32 UR10, UR7, UR8, URZ ;  /* 0x00000008070a72a5 */ /* 0x000fe4000f8e00ff */
[----:B------:R-:W-:Y:S02]  /*12f0*/  @UP2 USHF.R.U32.HI UR6, URZ, UR9, UR12 ;  /* 0x00000009ff062299 */ /* 0x000fe4000801160c */
[----:B------:R-:W-:-:S03]  /*1300*/  UIMAD.WIDE.U32 UR12, UR4, UR8, URZ ;  /* 0x00000008040c72a5 */ /* 0x000fc6000f8e00ff */
[----:B------:R-:W-:Y:S02]  /*1310*/  UMOV UR10, UR11 ;  /* 0x0000000b000a7c82 */ /* 0x000fe40008000000 */
[----:B------:R-:W-:Y:S02]  /*1320*/  @UP2 USHF.R.U32.HI UR7, URZ, UR9, UR10 ;  /* 0x00000009ff072299 */ /* 0x000fe4000801160a */
[----:B------:R-:W-:Y:S02]  /*1330*/  UIMAD UR10, UR6, UR19, URZ ;  /* 0x00000013060a72a4 */ /* 0x000fe4000f8e02ff */
[----:B------:R-:W-:-:S04]  /*1340*/  UIMAD UR7, UR7, UR19, URZ ;  /* 0x00000013070772a4 */ /* 0x000fc8000f8e02ff */
[----:B------:R-:W-:-:S03]  /*1350*/  UISETP.GE.AND UP0, UPT, UR4, UR7, UPT ;  /* 0x000000070400728c */ /* 0x000fc6000bf06270 */
[----:B------:R-:W-:Y:S01]  /*1360*/  UMOV UR7, UR13 ;  /* 0x0000000d00077c82 */ /* 0x000fe20008000000 */
[----:B------:R-:W-:Y:S02]  /*1370*/  UISETP.GE.OR UP0, UPT, UR5, UR10, UP0 ;  /* 0x0000000a0500728c */ /* 0x000fe40008706670 */
[----:B------:R-:W-:Y:S02]  /*1380*/  UIMAD.WIDE.U32 UR10, UR5, UR8, URZ ;  /* 0x00000008050a72a5 */ /* 0x000fe4000f8e00ff */
[----:B------:R-:W-:Y:S02]  /*1390*/  USHF.R.U32.HI UR7, URZ, UR9, UR7 ;  /* 0x00000009ff077299 */ /* 0x000fe40008011607 */
[----:B------:R-:W-:Y:S02]  /*13a0*/  UIADD3 UR10, UPT, UPT, -UR4, URZ, URZ ;  /* 0x000000ff040a7290 */ /* 0x000fe4000fffe1ff */
[----:B------:R-:W-:Y:S02]  /*13b0*/  USEL UR7, UR4, UR7, !UP2 ;  /* 0x0000000704077287 */ /* 0x000fe4000d000000 */
[----:B------:R-:W-:Y:S01]  /*13c0*/  UIMAD UR10, UR14, UR10, UR31 ;  /* 0x0000000a0e0a72a4 */ /* 0x000fe2000f8e021f */
[----:B------:R-:W-:Y:S01]  /*13d0*/  @!UP0 UMOV UR8, UR11 ;  /* 0x0000000b00088c82 */ /* 0x000fe20008000000 */
[----:B------:R-:W-:-:S02]  /*13e0*/  UIADD3 UR11, UPT, UPT, -UR5, URZ, URZ ;  /* 0x000000ff050b7290 */ /* 0x000fc4000fffe1ff */
[----:B------:R-:W-:Y:S02]  /*13f0*/  @!UP0 USHF.R.U32.HI UR8, URZ, UR9, UR8 ;  /* 0x00000009ff088299 */ /* 0x000fe40008011608 */
[----:B------:R-:W-:Y:S02]  /*1400*/  UIADD3 UR9, UPT, UPT, -UR7, URZ, URZ ;  /* 0x000000ff07097290 */ /* 0x000fe4000fffe1ff */
[----:B------:R-:W-:Y:S02]  /*1410*/  @!UP0 USEL UR8, UR5, UR8, !UP2 ;  /* 0x0000000805088287 */ /* 0x000fe4000d000000 */
[----:B------:R-:W-:Y:S02]  /*1420*/  UIMAD UR9, UR19, UR9, UR4 ;  /* 0x00000009130972a4 */ /* 0x000fe4000f8e0204 */
[----:B------:R-:W-:Y:S02]  /*1430*/  @!UP0 UIADD3 UR7, UPT, UPT, UR7, -UR8, URZ ;  /* 0x8000000807078290 */ /* 0x000fe4000fffe0ff */
[----:B------:R-:W-:-:S02]  /*1440*/  @!UP0 UIMAD UR6, UR9, UR6, UR8 ;  /* 0x00000006090682a4 */ /* 0x000fc4000f8e0208 */
[----:B------:R-:W-:Y:S02]  /*1450*/  @!UP0 UIMAD UR4, UR7, UR19, UR5 ;  /* 0x00000013070482a4 */ /* 0x000fe4000f8e0205 */
[----:B------:R-:W-:Y:S02]  /*1460*/  UIMAD UR30, UR20, UR11, UR30 ;  /* 0x0000000b141e72a4 */ /* 0x000fe4000f8e021e */
[----:B------:R-:W-:Y:S01]  /*1470*/  UIMAD UR31, UR4, UR14, UR10 ;  /* 0x0000000e041f72a4 */ /* 0x000fe2000f8e020a */
[----:B------:R-:W-:Y:S02]  /*1480*/  @!UP0 UMOV UR5, UR6 ;  /* 0x0000000600058c82 */ /* 0x000fe40008000000 */
[----:B------:R-:W-:-:S12]  /*1490*/  UIMAD UR30, UR5, UR20, UR30 ;  /* 0x00000014051e72a4 */ /* 0x000fd8000f8e021e */
.L_x_18:
[----:B------:R-:W-:-:S09]  /*14a0*/  UISETP.NE.AND UP0, UPT, UR22, 0x1, UPT ;  /* 0x000000011600788c */ /* 0x000fd2000bf05270 */
[----:B------:R-:W-:Y:S05]  /*14b0*/  BRA.U UP0, `(.L_x_19) ;  /* 0x0000000100407547 */ /* 0x000fea000b800000 */
[----:B------:R-:W2:Y:S01]  /*14c0*/  LDCU.128 UR8, c[0x0][0xb10] ;  /* 0x00016200ff0877ac */ /* 0x000ea20008000c00 */
[----:B------:R-:W3:Y:S01]  /*14d0*/  LDCU UR12, c[0x0][0xb0c] ;  /* 0x00016180ff0c77ac */ /* 0x000ee20008000800 */
[----:B------:R-:W4:Y:S01]  /*14e0*/  LDCU UR13, c[0x0][0xb20] ;  /* 0x00016400ff0d77ac */ /* 0x000f220008000800 */
[----:B--2---:R-:W-:Y:S02]  /*14f0*/  UIMAD.WIDE.U32 UR4, UR30, UR8, URZ ;  /* 0x000000081e0472a5 */ /* 0x004fe4000f8e00ff */
[----:B------:R-:W-:Y:S02]  /*1500*/  UIMAD.WIDE.U32 UR6, UR31, UR11, URZ ;  /* 0x0000000b1f0672a5 */ /* 0x000fe4000f8e00ff */
[----:B---3--:R-:W-:Y:S02]  /*1510*/  UISETP.NE.AND UP0, UPT, UR12, 0x1, UPT ;  /* 0x000000010c00788c */ /* 0x008fe4000bf05270 */
[----:B------:R-:W-:-:S03]  /*1520*/  USHF.R.U32.HI UR5, URZ, UR9, UR5 ;  /* 0x00000009ff057299 */ /* 0x000fc60008011605 */
[----:B------:R-:W-:Y:S01]  /*1530*/  UMOV UR4, UR7 ;  /* 0x0000000700047c82 */ /* 0x000fe20008000000 */
[----:B------:R-:W-:Y:S02]  /*1540*/  USEL UR5, UR30, UR5, !UP0 ;  /* 0x000000051e057287 */ /* 0x000fe4000c000000 */
[----:B------:R-:W-:Y:S02]  /*1550*/  UISETP.NE.AND UP0, UPT, UR10, 0x1, UPT ;  /* 0x000000010a00788c */ /* 0x000fe4000bf05270 */
[----:B----4-:R-:W-:-:S04]  /*1560*/  USHF.R.U32.HI UR4, URZ, UR13, UR4 ;  /* 0x0000000dff047299 */ /* 0x010fc80008011604 */
[----:B------:R-:W-:-:S04]  /*1570*/  USEL UR4, UR31, UR4, !UP0 ;  /* 0x000000041f047287 */ /* 0x000fc8000c000000 */
[----:B------:R-:W-:Y:S02]  /*1580*/  UIADD3 UR6, UPT, UPT, UR5, -UR4, URZ ;  /* 0x8000000405067290 */ /* 0x000fe4000fffe0ff */
[----:B------:R-:W-:Y:S02]  /*1590*/  UIADD3 UR4, UPT, UPT, -UR5, UR4, URZ ;  /* 0x0000000405047290 */ /* 0x000fe4000fffe1ff */
[----:B------:R-:W-:Y:S02]  /*15a0*/  UIMAD UR31, UR6, UR10, UR31 ;  /* 0x0000000a061f72a4 */ /* 0x000fe4000f8e021f */
[----:B------:R-:W-:-:S12]  /*15b0*/  UIMAD UR30, UR4, UR12, UR30 ;  /* 0x0000000c041e72a4 */ /* 0x000fd8000f8e021e */
.L_x_19:
[----:B------:R-:W-:Y:S01]  /*15c0*/  UISETP.NE.AND UP0, UPT, UR18, 0x2, UPT ;  /* 0x000000021200788c */ /* 0x000fe2000bf05270 */
[----:B------:R-:W-:Y:S09]  /*15d0*/  BRA.U !UP5, `(.L_x_20) ;  /* 0x000000010d0c7547 */ /* 0x000ff2000b800000 */
[----:B------:R-:W-:Y:S01]  /*15e0*/  UCGABAR_WAIT ;  /* 0x0000000000007dc7 */ /* 0x000fe20008000000 */
[----:B------:R-:W-:Y:S01]  /*15f0*/  CCTL.IVALL ;  /* 0x00000000ff00798f */ /* 0x000fe20002000000 */
[----:B------:R-:W-:Y:S05]  /*1600*/  BRA `(.L_x_21) ;  /* 0x0000000000047947 */ /* 0x000fea0003800000 */
.L_x_20:
[----:B------:R-:W-:Y:S06]  /*1610*/  BAR.SYNC.DEFER_BLOCKING 0x0 ;  /* 0x0000000000007b1d */ /* 0x000fec0000010000 */
.L_x_21:
[----:B------:R-:W-:Y:S05]  /*1620*/  BRA.U UP0, `(.L_x_22) ;  /* 0x0000001100ec7547 */ /* 0x000fea000b800000 */
[----:B------:R-:W2:Y:S01]  /*1630*/  LDCU UR6, c[0x0][0x38c] ;  /* 0x00007180ff0677ac */ /* 0x000ea20008000800 */
[----:B------:R-:W3:Y:S01]  /*1640*/  S2UR UR7, SR_CgaCtaId ;  /* 0x00000000000779c3 */ /* 0x000ee20000008800 */
[----:B------:R-:W-:Y:S01]  /*1650*/  PLOP3.LUT P1, PT, PT, PT, UP3, 0x80, 0x8 ;  /* 0x000000000008781c */ /* 0x000fe20003f2f038 */
[----:B------:R-:W-:Y:S01]  /*1660*/  IMAD.MOV.U32 R12, RZ, RZ, 0x1 ;  /* 0x00000001ff0c7424 */ /* 0x000fe200078e00ff */
[----:B------:R-:W-:Y:S01]  /*1670*/  UMOV UR13, 0x400 ;  /* 0x00000400000d7882 */ /* 0x000fe20000000000 */
[----:B------:R-:W-:Y:S01]  /*1680*/  UISETP.NE.AND UP1, UPT, UR18, URZ, UPT ;  /* 0x000000ff1200728c */ /* 0x000fe2000bf25270 */
[----:B------:R-:W-:Y:S01]  /*1690*/  ISETP.EQ.OR P2, PT, R0, RZ, P3 ;  /* 0x000000ff0000720c */ /* 0x000fe20001f42670 */
[----:B------:R-:W-:Y:S01]  /*16a0*/  USEL UR24, URZ, 0x1, UP6 ;  /* 0x00000001ff187887 */ /* 0x000fe2000b000000 */
[----:B------:R-:W-:Y:S02]  /*16b0*/  PLOP3.LUT P1, PT, P1, PT, PT, 0x8, 0x80 ;  /* 0x000000000080781c */ /* 0x000fe40000f2e170 */
[----:B------:R-:W-:Y:S01]  /*16c0*/  CS2R R10, SRZ ;  /* 0x00000000000a7805 */ /* 0x000fe2000001ff00 */
[----:B------:R-:W-:Y:S01]  /*16d0*/  IMAD.MOV.U32 R9, RZ, RZ, RZ ;  /* 0x000000ffff097224 */ /* 0x000fe200078e00ff */
[----:B------:R-:W4:Y:S01]  /*16e0*/  LDCU UR39, c[0x0][0x370] ;  /* 0x00006e00ff2777ac */ /* 0x000f220008000800 */
[----:B------:R-:W-:Y:S01]  /*16f0*/  IMAD.MOV.U32 R8, RZ, RZ, 0x1 ;  /* 0x00000001ff087424 */ /* 0x000fe200078e00ff */
[----:B------:R-:W1:Y:S01]  /*1700*/  LDCU.64 UR28, c[0x0][0x348] ;  /* 0x00006900ff1c77ac */ /* 0x000e620008000a00 */
[----:B--2---:R-:W-:-:S02]  /*1710*/  UIADD3 UR5, UPT, UPT, UR6, 0x1f, URZ ;  /* 0x0000001f06057890 */ /* 0x004fc4000fffe0ff */
[----:B------:R-:W-:Y:S02]  /*1720*/  UIADD3 UR45, UPT, UPT, UR6, 0x3e, URZ ;  /* 0x0000003e062d7890 */ /* 0x000fe4000fffe0ff */
[----:B------:R-:W-:Y:S02]  /*1730*/  USHF.R.S32.HI UR4, URZ, 0x1f, UR5 ;  /* 0x0000001fff047899 */ /* 0x000fe40008011405 */
[----:B---3--:R-:W-:Y:S02]  /*1740*/  USHF.L.U32 UR25, UR7, 0xc, URZ ;  /* 0x0000000c07197899 */ /* 0x008fe400080006ff */
[----:B------:R-:W-:Y:S02]  /*1750*/  ULEA.HI UR4, UR4, UR5, URZ, 0x5 ;  /* 0x0000000504047291 */ /* 0x000fe4000f8f28ff */
[----:B------:R-:W-:Y:S02]  /*1760*/  UIADD3 UR5, UPT, UPT, UR6, -0x1, URZ ;  /* 0xffffffff06057890 */ /* 0x000fe4000fffe0ff */
[----:B------:R-:W-:-:S02]  /*1770*/  USHF.R.S32.HI UR41, URZ, 0x5, UR4 ;  /* 0x00000005ff297899 */ /* 0x000fc40008011404 */
[----:B------:R-:W-:Y:S02]  /*1780*/  UISETP.GE.U32.AND UP2, UPT, UR5, -0x3f, UPT ;  /* 0xffffffc10500788c */ /* 0x000fe4000bf46070 */
[----:B------:R-:W-:Y:S02]  /*1790*/  UISETP.LT.U32.AND UP0, UPT, UR41, 0x5, UPT ;  /* 0x000000052900788c */ /* 0x000fe4000bf01070 */
[----:B------:R-:W-:Y:S02]  /*17a0*/  USHF.L.U32 UR44, UR7, 0x6, URZ ;  /* 0x00000006072c7899 */ /* 0x000fe400080006ff */
[----:B------:R-:W-:Y:S02]  /*17b0*/  USEL UR40, UR41, 0x5, UP0 ;  /* 0x0000000529287887 */ /* 0x000fe40008000000 */
[----:B------:R-:W-:Y:S02]  /*17c0*/  ULOP3.LUT UR25, UR25, 0x1000, URZ, 0xc0, !UPT ;  /* 0x0000100019197892 */ /* 0x000fe4000f8ec0ff */
[----:B------:R-:W-:-:S02]  /*17d0*/  UIADD3 UR21, UPT, UPT, UR40, -0x1, URZ ;  /* 0xffffffff28157890 */ /* 0x000fc4000fffe0ff */
[----:B------:R-:W-:Y:S02]  /*17e0*/  ULEA UR13, UR7, UR13, 0x18 ;  /* 0x0000000d070d7291 */ /* 0x000fe4000f8ec0ff */
[----:B------:R-:W-:Y:S01]  /*17f0*/  @UP2 UIADD3 UR21, UPT, UPT, UR40, URZ, URZ ;  /* 0x000000ff28152290 */ /* 0x000fe2000fffe0ff */
[----:B------:R-:W2:Y:S01]  /*1800*/  LDCU UR38, c[0x0][0x374] ;  /* 0x00006e80ff2677ac */ /* 0x000ea20008000800 */
[----:B------:R-:W-:Y:S02]  /*1810*/  ULOP3.LUT UR44, UR44, 0x40, URZ, 0xc0, !UPT ;  /* 0x000000402c2c7892 */ /* 0x000fe4000f8ec0ff */
[----:B------:R-:W-:Y:S02]  /*1820*/  USEL UR24, UR24, 0x2, UP1 ;  /* 0x0000000218187887 */ /* 0x000fe40008800000 */
[----:B------:R-:W-:Y:S02]  /*1830*/  UIADD3 UR25, UPT, UPT, UR13, 0x9400, UR25 ;  /* 0x000094000d197890 */ /* 0x000fe4000fffe019 */
[----:B------:R-:W-:-:S02]  /*1840*/  UIADD3 UR43, UPT, UPT, UR41, -UR40, URZ ;  /* 0x80000028292b7290 */ /* 0x000fc4000fffe0ff */
[----:B------:R-:W-:Y:S01]  /*1850*/  UIADD3 UR21, UPT, UPT, UR21, 0x1, URZ ;  /* 0x0000000115157890 */ /* 0x000fe2000fffe0ff */
[----:B-1--4-:R-:W-:-:S11]  /*1860*/  UMOV UR5, URZ ;  /* 0x000000ff00057c82 */ /* 0x012fd60008000000 */
.L_x_42:
[----:B------:R-:W1:Y:S02]  /*1870*/  S2UR UR4, SR_CgaCtaId ;  /* 0x00000000000479c3 */ /* 0x000e640000008800 */
[----:B-1----:R-:W-:-:S09]  /*1880*/  UISETP.NE.AND UP0, UPT, UR4, URZ, UPT ;  /* 0x000000ff0400728c */ /* 0x002fd2000bf05270 */
[----:B------:R-:W-:Y:S05]  /*1890*/  BRA.U UP0, `(.L_x_23) ;  /* 0x0000000100287547 */ /* 0x000fea000b800000 */
[----:B------:R-:W-:Y:S02]  /*18a0*/  LEA R0, R9, UR13, 0x3 ;  /* 0x0000000d09007c11 */ /* 0x000fe4000f8e18ff */
[----:B------:R-:W-:-:S04]  /*18b0*/  SHF.L.U32 R2, R8, 0x1f, RZ ;  /* 0x0000001f08027819 */ /* 0x000fc800000006ff */
[----:B------:R-:W1:Y:S02]  /*18c0*/  SYNCS.PHASECHK.TRANS64.TRYWAIT P0, [R0+URZ+0x110], R2 ;  /* 0x00011002000075a7 */ /* 0x000e6400080011ff */
[----:B-1----:R-:W-:Y:S05]  /*18d0*/  @!P0 BRA `(.L_x_24) ;  /* 0x0000006c00408947 */ /* 0x002fea0003800000 */
.L_x_139:
[----:B------:R-:W-:Y:S01]  /*18e0*/  VIADD R9, R9, 0x1 ;  /* 0x0000000109097836 */ /* 0x000fe20000000000 */
[----:B------:R1:W-:Y:S04]  /*18f0*/  SYNCS.ARRIVE.TRANS64.A1T0 RZ, [R0+URZ+0x100], RZ ;  /* 0x000100ff00ff79a7 */ /* 0x0003e800081000ff */
[----:B------:R-:W-:-:S04]  /*1900*/  ISETP.NE.AND P0, PT, R9, 0x2, PT ;  /* 0x000000020900780c */ /* 0x000fc80003f05270 */
[----:B------:R-:W-:Y:S02]  /*1910*/  SEL R9, R9, RZ, P0 ;  /* 0x000000ff09097207 */ /* 0x000fe40000000000 */
[----:B-1----:R-:W-:-:S04]  /*1920*/  SEL R0, RZ, 0x1, P0 ;  /* 0x00000001ff007807 */ /* 0x002fc80000000000 */
[----:B------:R-:W-:-:S07]  /*1930*/  LOP3.LUT R8, R8, R0, RZ, 0x3c, !PT ;  /* 0x0000000008087212 */ /* 0x000fce00078e3cff */
.L_x_23:
[----:B------:R-:W-:Y:S01]  /*1940*/  ULEA UR4, UR5, UR13, 0x3 ;  /* 0x0000000d05047291 */ /* 0x000fe2000f8e18ff */
[----:B------:R-:W-:Y:S01]  /*1950*/  SHF.L.U32 R0, R12, 0x1f, RZ ;  /* 0x0000001f0c007819 */ /* 0x000fe200000006ff */
[----:B------:R-:W-:Y:S02]  /*1960*/  UISETP.GE.U32.AND UP0, UPT, UR45, 0x3f, UPT ;  /* 0x0000003f2d00788c */ /* 0x000fe4000bf06070 */
[----:B------:R-:W-:Y:S02]  /*1970*/  USHF.L.U32 UR35, UR30, 0x6, URZ ;  /* 0x000000061e237899 */ /* 0x000fe400080006ff */
[----:B------:R-:W-:Y:S01]  /*1980*/  ULEA UR19, UR31, UR44, 0x7 ;  /* 0x0000002c1f137291 */ /* 0x000fe2000f8e38ff */
[----:B------:R-:W-:Y:S02]  /*1990*/  UMOV UR6, URZ ;  /* 0x000000ff00067c82 */ /* 0x000fe40008000000 */
[----:B------:R1:W3:Y:S02]  /*19a0*/  SYNCS.PHASECHK.TRANS64.TRYWAIT P0, [UR4+0x28], R0 ;  /* 0x00002800ff0075a7 */ /* 0x0002e40008001104 */
[----:B------:R-:W-:Y:S07]  /*19b0*/  BRA.U !UP0, `(.L_x_25) ;  /* 0x0000000108b87547 */ /* 0x000fee000b800000 */
[----:B------:R-:W-:Y:S01]  /*19c0*/  UMOV UR10, URZ ;  /* 0x000000ff000a7c82 */ /* 0x000fe20008000000 */
[----:B------:R-:W-:-:S05]  /*19d0*/  UMOV UR4, UR5 ;  /* 0x0000000500047c82 */ /* 0x000fca0008000000 */
.L_x_31:
[----:B------:R-:W-:Y:S01]  /*19e0*/  ULEA UR33, UR4, UR13, 0x3 ;  /* 0x0000000d04217291 */ /* 0x000fe2000f8e18ff */
[----:B---3--:R-:W-:Y:S01]  /*19f0*/  @!P3 MOV R2, 0x3000 ;  /* 0x000030000002b802 */ /* 0x008fe20000000f00 */
[----:B-1-34-:R-:W-:Y:S10]  /*1a00*/  @P0 BRA `(.L_x_26) ;  /* 0x00000000000c0947 */ /* 0x01aff40003800000 */
[----:B------:R-:W-:-:S04]  /*1a10*/  SHF.L.U32 R3, R12, 0x1f, RZ ;  /* 0x0000001f0c037819 */ /* 0x000fc800000006ff */
[----:B------:R-:W3:Y:S02]  /*1a20*/  SYNCS.PHASECHK.TRANS64.TRYWAIT P0, [UR33+0x28], R3 ;  /* 0x00002803ff0075a7 */ /* 0x000ee40008001121 */
[----:B---3--:R-:W-:Y:S05]  /*1a30*/  @!P0 BRA `(.L_x_27) ;  /* 0x0000006800fc8947 */ /* 0x008fea0003800000 */
.L_x_26:
[----:B------:R3:W-:Y:S01]  /*1a40*/  @!P3 SYNCS.ARRIVE.TRANS64 RZ, [UR33], R2 ;  /* 0x00000002ffffb9a7 */ /* 0x0007e20008000021 */
[----:B------:R-:W-:-:S04]  /*1a50*/  ULOP3.LUT UR5, UR24, 0x2, URZ, 0xfc, !UPT ;  /* 0x0000000218057892 */ /* 0x000fc8000f8efcff */
[----:B------:R-:W-:-:S09]  /*1a60*/  UISETP.NE.AND UP0, UPT, UR5, 0x2, UPT ;  /* 0x000000020500788c */ /* 0x000fd2000bf05270 */
[----:B------:R-:W-:Y:S05]  /*1a70*/  BRA.U UP0, `(.L_x_28) ;  /* 0x0000000100047547 */ /* 0x000fea000b800000 */
[----:B--2---:R-:W-:Y:S05]  /*1a80*/  BPT.TRAP 0x1 ;  /* 0x000000040000795c */ /* 0x004fea0000300000 */
.L_x_28:
[----:B------:R-:W-:Y:S04]  /*1a90*/  BSSY.RECONVERGENT B0, `(.L_x_29) ;  /* 0x0000003000007945 */ /* 0x000fe80003800200 */
[----:B------:R-:W-:Y:S05]  /*1aa0*/  @P2 BRA `(.L_x_30) ;  /* 0x0000000000042947 */ /* 0x000fea0003800000 */
[----:B--2---:R-:W-:Y:S05]  /*1ab0*/  BPT.TRAP 0x1 ;  /* 0x000000040000795c */ /* 0x004fea0000300000 */
.L_x_30:
[----:B--2---:R-:W-:Y:S05]  /*1ac0*/  BSYNC.RECONVERGENT B0 ;  /* 0x0000000000007941 */ /* 0x004fea0003800200 */
.L_x_29:
[----:B------:R-:W-:Y:S02]  /*1ad0*/  UIADD3 UR5, UPT, UPT, UR4, 0x1, URZ ;  /* 0x0000000104057890 */ /* 0x000fe4000fffe0ff */
[----:B------:R-:W-:Y:S02]  /*1ae0*/  USHF.L.U32 UR34, UR10, 0x5, URZ ;  /* 0x000000050a227899 */ /* 0x000fe400080006ff */
[----:B------:R-:W-:Y:S02]  /*1af0*/  UISETP.NE.AND UP0, UPT, UR5, 0x5, UPT ;  /* 0x000000050500788c */ /* 0x000fe4000bf05270 */
[----:B------:R-:W-:Y:S02]  /*1b00*/  UIADD3 UR10, UPT, UPT, UR10, 0x1, URZ ;  /* 0x000000010a0a7890 */ /* 0x000fe4000fffe0ff */
[----:B------:R-:W-:Y:S02]  /*1b10*/  USEL UR7, URZ, 0x1, UP0 ;  /* 0x00000001ff077887 */ /* 0x000fe40008000000 */
[----:B------:R-:W-:-:S02]  /*1b20*/  USEL UR5, UR5, URZ, UP0 ;  /* 0x000000ff05057287 */ /* 0x000fc40008000000 */
[----:B------:R-:W-:Y:S02]  /*1b30*/  ULEA UR32, UR4, UR13, 0xc ;  /* 0x0000000d04207291 */ /* 0x000fe4000f8e60ff */
[----:B------:R-:W-:Y:S01]  /*1b40*/  ULEA UR6, UR5, UR13, 0x3 ;  /* 0x0000000d05067291 */ /* 0x000fe2000f8e18ff */
[----:B------:R-:W-:Y:S01]  /*1b50*/  LOP3.LUT R12, R12, UR7, RZ, 0x3c, !PT ;  /* 0x000000070c0c7c12 */ /* 0x000fe2000f8e3cff */
[----:B------:R-:W-:Y:S02]  /*1b60*/  UIADD3 UR8, UP1, UPT, UR28, 0x80, URZ ;  /* 0x000000801c087890 */ /* 0x000fe4000ff3e0ff */
[----:B------:R-:W-:Y:S01]  /*1b70*/  UIADD3 UR32, UPT, UPT, UR32, 0x4400, URZ ;  /* 0x0000440020207890 */ /* 0x000fe2000fffe0ff */
[----:B-1----:R-:W-:Y:S01]  /*1b80*/  SHF.L.U32 R0, R12, 0x1f, RZ ;  /* 0x0000001f0c007819 */ /* 0x002fe200000006ff */
[----:B------:R-:W-:Y:S02]  /*1b90*/  UIADD3.X UR9, UPT, UPT, URZ, UR29, URZ, UP1, !UPT ;  /* 0x0000001dff097290 */ /* 0x000fe40008ffe4ff */
[----:B------:R-:W-:Y:S01]  /*1ba0*/  ULEA UR16, UR4, UR25, 0xd ;  /* 0x0000001904107291 */ /* 0x000fe2000f8e68ff */
[----:B------:R4:W1:Y:S01]  /*1bb0*/  SYNCS.PHASECHK.TRANS64.TRYWAIT P0, [UR6+0x28], R0 ;  /* 0x00002800ff0075a7 */ /* 0x0008620008001106 */
[----:B------:R-:W-:Y:S01]  /*1bc0*/  UIADD3 UR6, UP0, UPT, UR28, 0x180, URZ ;  /* 0x000001801c067890 */ /* 0x000fe2000ff1e0ff */
[----:B------:R-:W-:Y:S01]  /*1bd0*/  UMOV UR14, 0x0 ;  /* 0x00000000000e7882 */ /* 0x000fe20000000000 */
[----:B------:R-:W-:-:S02]  /*1be0*/  UMOV UR15, 0x10000000 ;  /* 0x10000000000f7882 */ /* 0x000fc40000000000 */
[----:B------:R-:W-:Y:S01]  /*1bf0*/  UIADD3.X UR7, UPT, UPT, URZ, UR29, URZ, UP0, !UPT ;  /* 0x0000001dff077290 */ /* 0x000fe200087fe4ff */
[----:B------:R-:W-:Y:S01]  /*1c00*/  UTMALDG.3D [UR32], [UR8], desc[UR14] ;  /* 0x00000e20080075b4 */ /* 0x000fe20008011000 */
[----:B------:R-:W-:Y:S01]  /*1c10*/  UISETP.NE.AND UP0, UPT, UR10, UR21, UPT ;  /* 0x000000150a00728c */ /* 0x000fe2000bf05270 */
[----:B------:R-:W-:Y:S01]  /*1c20*/  UMOV UR4, 0x30000 ;  /* 0x0003000000047882 */ /* 0x000fe20000000000 */
[----:B------:R-:W-:Y:S01]  /*1c30*/  UMOV UR20, UR36 ;  /* 0x0000002400147c82 */ /* 0x000fe20008000000 */
[----:B------:R-:W-:Y:S01]  /*1c40*/  UMOV UR17, UR33 ;  /* 0x0000002100117c82 */ /* 0x000fe20008000000 */
[----:B------:R-:W-:-:S03]  /*1c50*/  UMOV UR18, UR34 ;  /* 0x0000002200127c82 */ /* 0x000fc60008000000 */
[----:B------:R2:W-:Y:S02]  /*1c60*/  UTMALDG.3D.MULTICAST [UR16], [UR6], UR4, desc[UR14] ;  /* 0x00000e10060073b4 */ /* 0x0005e40008011804 */
[----:B--2---:R-:W-:Y:S01]  /*1c70*/  UMOV UR6, UR21 ;  /* 0x0000001500067c82 */ /* 0x004fe20008000000 */
[----:B------:R-:W-:Y:S01]  /*1c80*/  UMOV UR4, UR5 ;  /* 0x0000000500047c82 */ /* 0x000fe20008000000 */
[----:B------:R-:W-:Y:S05]  /*1c90*/  BRA.U UP0, `(.L_x_31) ;  /* 0xfffffffd00507547 */ /* 0x000fea000b83ffff */
.L_x_25:
[----:B------:R-:W-:Y:S01]  /*1ca0*/  ULEA UR4, UR5, UR13, 0x3 ;  /* 0x0000000d05047291 */ /* 0x000fe2000f8e18ff */
[----:B-1--4-:R-:W-:Y:S01]  /*1cb0*/  SHF.L.U32 R0, R12, 0x1f, RZ ;  /* 0x0000001f0c007819 */ /* 0x012fe200000006ff */
[----:B------:R-:W-:Y:S01]  /*1cc0*/  @!P1 SYNCS.ARRIVE.TRANS64.A1T0 RZ, [UR13+0x98], RZ ;  /* 0x000098ffffff99a7 */ /* 0x000fe2000810000d */
[----:B------:R-:W-:-:S06]  /*1cd0*/  UISETP.GT.AND UP0, UPT, UR41, UR40, UPT ;  /* 0x000000282900728c */ /* 0x000fcc000bf04270 */
[----:B---3--:R1:W3:Y:S03]  /*1ce0*/  SYNCS.PHASECHK.TRANS64.TRYWAIT P0, [UR4+0x28], R0 ;  /* 0x00002800ff0075a7 */ /* 0x0082e60008001104 */
[----:B------:R-:W-:Y:S05]  /*1cf0*/  BRA.U !UP0, `(.L_x_32) ;  /* 0x0000000108bc7547 */ /* 0x000fea000b800000 */
[----:B------:R-:W-:Y:S01]  /*1d00*/  UIADD3 UR26, UPT, UPT, UR43, UR6, URZ ;  /* 0x000000062b1a7290 */ /* 0x000fe2000fffe0ff */
[----:B------:R-:W-:-:S11]  /*1d10*/  UMOV UR4, UR5 ;  /* 0x0000000500047c82 */ /* 0x000fd60008000000 */
.L_x_38:
[----:B------:R-:W-:Y:S01]  /*1d20*/  ULEA UR9, UR4, UR13, 0x3 ;  /* 0x0000000d04097291 */ /* 0x000fe2000f8e18ff */
[----:B---3--:R-:W-:Y:S01]  /*1d30*/  @!P3 MOV R2, 0x3000 ;  /* 0x000030000002b802 */ /* 0x008fe20000000f00 */
[----:B-1-3--:R-:W-:Y:S10]  /*1d40*/  @P0 BRA `(.L_x_33) ;  /* 0x00000000000c0947 */ /* 0x00aff40003800000 */
[----:B------:R-:W-:-:S04]  /*1d50*/  SHF.L.U32 R3, R12, 0x1f, RZ ;  /* 0x0000001f0c037819 */ /* 0x000fc800000006ff */
[----:B------:R-:W3:Y:S02]  /*1d60*/  SYNCS.PHASECHK.TRANS64.TRYWAIT P0, [UR9+0x28], R3 ;  /* 0x00002803ff0075a7 */ /* 0x000ee40008001109 */
[----:B---3--:R-:W-:Y:S05]  /*1d70*/  @!P0 BRA `(.L_x_34) ;  /* 0x0000006800448947 */ /* 0x008fea0003800000 */
.L_x_33:
[----:B------:R3:W-:Y:S01]  /*1d80*/  @!P3 SYNCS.ARRIVE.TRANS64 RZ, [UR9], R2 ;  /* 0x00000002ffffb9a7 */ /* 0x0007e20008000009 */
[----:B------:R-:W-:-:S04]  /*1d90*/  ULOP3.LUT UR5, UR24, 0x2, URZ, 0xfc, !UPT ;  /* 0x0000000218057892 */ /* 0x000fc8000f8efcff */
[----:B------:R-:W-:-:S09]  /*1da0*/  UISETP.NE.AND UP0, UPT, UR5, 0x2, UPT ;  /* 0x000000020500788c */ /* 0x000fd2000bf05270 */
[----:B------:R-:W-:Y:S05]  /*1db0*/  BRA.U UP0, `(.L_x_35) ;  /* 0x0000000100047547 */ /* 0x000fea000b800000 */
[----:B--2---:R-:W-:Y:S05]  /*1dc0*/  BPT.TRAP 0x1 ;  /* 0x000000040000795c */ /* 0x004fea0000300000 */
.L_x_35:
[----:B------:R-:W-:Y:S04]  /*1dd0*/  BSSY.RECONVERGENT B0, `(.L_x_36) ;  /* 0x0000003000007945 */ /* 0x000fe80003800200 */
[----:B------:R-:W-:Y:S05]  /*1de0*/  @P2 BRA `(.L_x_37) ;  /* 0x0000000000042947 */ /* 0x000fea0003800000 */
[----:B--2---:R-:W-:Y:S05]  /*1df0*/  BPT.TRAP 0x1 ;  /* 0x000000040000795c */ /* 0x004fea0000300000 */
.L_x_37:
[----:B--2---:R-:W-:Y:S05]  /*1e00*/  BSYNC.RECONVERGENT B0 ;  /* 0x0000000000007941 */ /* 0x004fea0003800200 */
.L_x_36:
[----:B------:R-:W-:Y:S02]  /*1e10*/  UIADD3 UR5, UPT, UPT, UR4, 0x1, URZ ;  /* 0x0000000104057890 */ /* 0x000fe4000fffe0ff */
[----:B------:R-:W-:Y:S02]  /*1e20*/  UIADD3 UR14, UP1, UPT, UR28, 0x80, URZ ;  /* 0x000000801c0e7890 */ /* 0x000fe4000ff3e0ff */
[----:B------:R-:W-:Y:S02]  /*1e30*/  UISETP.NE.AND UP0, UPT, UR5, 0x5, UPT ;  /* 0x000000050500788c */ /* 0x000fe4000bf05270 */
[----:B------:R-:W-:Y:S02]  /*1e40*/  USHF.L.U32 UR10, UR6, 0x5, URZ ;  /* 0x00000005060a7899 */ /* 0x000fe400080006ff */
[----:B------:R-:W-:Y:S02]  /*1e50*/  USEL UR8, URZ, 0x1, UP0 ;  /* 0x00000001ff087887 */ /* 0x000fe40008000000 */
[----:B------:R-:W-:-:S02]  /*1e60*/  USEL UR5, UR5, URZ, UP0 ;  /* 0x000000ff05057287 */ /* 0x000fc40008000000 */
[----:B------:R-:W-:Y:S02]  /*1e70*/  UIADD3 UR22, UP0, UPT, UR28, 0x180, URZ ;  /* 0x000001801c167890 */ /* 0x000fe4000ff1e0ff */
[----:B------:R-:W-:Y:S01]  /*1e80*/  LOP3.LUT R12, R12, UR8, RZ, 0x3c, !PT ;  /* 0x000000080c0c7c12 */ /* 0x000fe2000f8e3cff */
[----:B------:R-:W-:Y:S02]  /*1e90*/  ULEA UR8, UR4, UR13, 0xc ;  /* 0x0000000d04087291 */ /* 0x000fe4000f8e60ff */
[----:B------:R-:W-:Y:S01]  /*1ea0*/  ULEA UR7, UR5, UR13, 0x3 ;  /* 0x0000000d05077291 */ /* 0x000fe2000f8e18ff */
[----:B-1----:R-:W-:Y:S01]  /*1eb0*/  SHF.L.U32 R0, R12, 0x1f, RZ ;  /* 0x0000001f0c007819 */ /* 0x002fe200000006ff */
[----:B------:R-:W-:Y:S02]  /*1ec0*/  UIADD3 UR8, UPT, UPT, UR8, 0x4400, URZ ;  /* 0x0000440008087890 */ /* 0x000fe4000fffe0ff */
[----:B------:R-:W-:Y:S02]  /*1ed0*/  UIADD3.X UR15, UPT, UPT, URZ, UR29, URZ, UP1, !UPT ;  /* 0x0000001dff0f7290 */ /* 0x000fe40008ffe4ff */
[----:B------:R-:W-:-:S02]  /*1ee0*/  ULEA UR16, UR4, UR25, 0xd ;  /* 0x0000001904107291 */ /* 0x000fc4000f8e68ff */
[----:B------:R-:W-:Y:S01]  /*1ef0*/  UIADD3.X UR23, UPT, UPT, URZ, UR29, URZ, UP0, !UPT ;  /* 0x0000001dff177290 */ /* 0x000fe200087fe4ff */
[----:B------:R4:W1:Y:S01]  /*1f00*/  SYNCS.PHASECHK.TRANS64.TRYWAIT P0, [UR7+0x28], R0 ;  /* 0x00002800ff0075a7 */ /* 0x0008620008001107 */
[----:B------:R-:W-:Y:S01]  /*1f10*/  UMOV UR30, 0x0 ;  /* 0x00000000001e7882 */ /* 0x000fe20000000000 */
[----:B------:R-:W-:Y:S01]  /*1f20*/  UMOV UR31, 0x10000000 ;  /* 0x10000000001f7882 */ /* 0x000fe20000000000 */
[----:B------:R-:W-:Y:S01]  /*1f30*/  UMOV UR11, UR35 ;  /* 0x00000023000b7c82 */ /* 0x000fe20008000000 */
[----:B------:R-:W-:Y:S01]  /*1f40*/  UMOV UR12, UR36 ;  /* 0x00000024000c7c82 */ /* 0x000fe20008000000 */
[----:B------:R-:W-:Y:S01]  /*1f50*/  UMOV UR7, 0x30000 ;  /* 0x0003000000077882 */ /* 0x000fe20000000000 */
[----:B------:R-:W-:Y:S01]  /*1f60*/  UMOV UR20, UR36 ;  /* 0x0000002400147c82 */ /* 0x000fe20008000000 */
[----:B------:R-:W-:Y:S01]  /*1f70*/  UMOV UR17, UR9 ;  /* 0x0000000900117c82 */ /* 0x000fe20008000000 */
[----:B------:R-:W-:Y:S01]  /*1f80*/  UMOV UR18, UR10 ;  /* 0x0000000a00127c82 */ /* 0x000fe20008000000 */
[----:B------:R4:W-:Y:S01]  /*1f90*/  UTMALDG.3D [UR8], [UR14], desc[UR30] ;  /* 0x00001e080e0075b4 */ /* 0x0009e20008011000 */
[----:B------:R-:W-:Y:S01]  /*1fa0*/  UIADD3 UR6, UPT, UPT, UR6, 0x1, URZ ;  /* 0x0000000106067890 */ /* 0x000fe2000fffe0ff */
[----:B------:R-:W-:-:S03]  /*1fb0*/  UMOV UR4, UR5 ;  /* 0x0000000500047c82 */ /* 0x000fc60008000000 */
[----:B------:R-:W-:Y:S01]  /*1fc0*/  UISETP.NE.AND UP0, UPT, UR6, UR26, UPT ;  /* 0x0000001a0600728c */ /* 0x000fe2000bf05270 */
[----:B------:R4:W-:Y:S08]  /*1fd0*/  UTMALDG.3D.MULTICAST [UR16], [UR22], UR7, desc[UR30] ;  /* 0x00001e10160073b4 */ /* 0x0009f00008011807 */
[----:B----4-:R-:W-:Y:S05]  /*1fe0*/  BRA.U UP0, `(.L_x_38) ;  /* 0xfffffffd004c7547 */ /* 0x010fea000b83ffff */
.L_x_32:
[C---:B------:R-:W-:Y:S01]  /*1ff0*/  LEA R3, R11.reuse, UR13, 0x3 ;  /* 0x0000000d0b037c11 */ /* 0x040fe2000f8e18ff */
[----:B------:R-:W-:Y:S01]  /*2000*/  NOP ;  /* 0x0000000000007918 */ /* 0x000fe20000000000 */
[----:B-1----:R-:W-:Y:S02]  /*2010*/  SHF.L.U32 R0, R10, 0x1f, RZ ;  /* 0x0000001f0a007819 */ /* 0x002fe400000006ff */
[----:B------:R-:W-:Y:S02]  /*2020*/  LEA R4, R11, UR13, 0x4 ;  /* 0x0000000d0b047c11 */ /* 0x000fe4000f8e20ff */
[----:B---3--:R-:W1:Y:S02]  /*2030*/  SYNCS.PHASECHK.TRANS64.TRYWAIT P0, [R3+URZ+0xa0], R0 ;  /* 0x0000a000030075a7 */ /* 0x008e6400080011ff */
[----:B-1----:R-:W-:Y:S05]  /*2040*/  @!P0 BRA `(.L_x_39) ;  /* 0x0000006400a88947 */ /* 0x002fea0003800000 */
.L_x_142:
[----:B------:R-:W3:Y:S01]  /*2050*/  LDS.128 R4, [R4+0x130] ;  /* 0x0001300004047984 */ /* 0x000ee20000000c00 */
[----:B------:R-:W-:Y:S01]  /*2060*/  UISETP.GE.AND UP0, UPT, UR42, 0x1, UPT ;  /* 0x000000012a00788c */ /* 0x000fe2000bf06270 */
[----:B------:R-:W-:Y:S01]  /*2070*/  @!PT LDS RZ, [RZ] ;  /* 0x00000000fffff984 */ /* 0x000fe20000000800 */
[----:B------:R-:W-:Y:S01]  /*2080*/  @!PT LDS RZ, [RZ] ;  /* 0x00000000fffff984 */ /* 0x000fe20000000800 */
[----:B------:R-:W-:Y:S01]  /*2090*/  @!PT LDS RZ, [RZ] ;  /* 0x00000000fffff984 */ /* 0x000fe20000000800 */
[----:B------:R-:W-:Y:S01]  /*20a0*/  @!PT LDS RZ, [RZ] ;  /* 0x00000000fffff984 */ /* 0x000fe20000000800 */
[----:B------:R4:W-:Y:S06]  /*20b0*/  MEMBAR.ALL.CTA ;  /* 0x0000000000007992 */ /* 0x0009ec0000008000 */
[----:B----4-:R-:W4:Y:S01]  /*20c0*/  FENCE.VIEW.ASYNC.S ;  /* 0x00000000000073c6 */ /* 0x010f220000000000 */
[----:B---3--:R-:W-:-:S13]  /*20d0*/  LOP3.LUT P0, RZ, R6, 0x1, RZ, 0xc0, !PT ;  /* 0x0000000106ff7812 */ /* 0x008fda000780c0ff */
[----:B----4-:R-:W-:Y:S01]  /*20e0*/  VOTEU.ANY UP1, P0 ;  /* 0x0000000000ff7886 */ /* 0x010fe20000020100 */
[----:B------:R-:W-:-:S13]  /*20f0*/  PLOP3.LUT P0, PT, PT, PT, UP1, 0x80, 0x8 ;  /* 0x000000000008781c */ /* 0x000fda0003f0f018 */
[----:B-1----:R-:W-:Y:S02]  /*2100*/  @P0 LOP3.LUT R0, R5, 0xffff, RZ, 0xc0, !PT ;  /* 0x0000ffff05000812 */ /* 0x002fe400078ec0ff */
[----:B------:R-:W-:Y:S02]  /*2110*/  @P0 MOV R2, R4 ;  /* 0x0000000400020202 */ /* 0x000fe40000000f00 */
[----:B------:R-:W-:Y:S01]  /*2120*/  @P0 R2UR UR6, R0 ;  /* 0x00000000000602ca */ /* 0x000fe200000e0000 */
[----:B------:R-:W-:Y:S01]  /*2130*/  VIADD R0, R3, 0xb0 ;  /* 0x000000b003007836 */ /* 0x000fe20000000000 */
[----:B------:R-:W-:Y:S02]  /*2140*/  @P0 SHF.R.U32.HI R4, RZ, 0x10, R5 ;  /* 0x00000010ff040819 */ /* 0x000fe40000011605 */
[----:B------:R-:W-:Y:S02]  /*2150*/  @P0 R2UR UR7, R2 ;  /* 0x00000000020702ca */ /* 0x000fe400000e0000 */
[----:B------:R-:W-:-:S02]  /*2160*/  PRMT R0, RZ, 0x654, R0 ;  /* 0x00000654ff007816 */ /* 0x000fc40000000000 */
[----:B------:R-:W-:Y:S02]  /*2170*/  @P0 R2UR UR4, R4 ;  /* 0x00000000040402ca */ /* 0x000fe400000e0000 */
[----:B------:R1:W-:Y:S03]  /*2180*/  SYNCS.ARRIVE.TRANS64.RED.A1T0 RZ, [R0+URZ], RZ ;  /* 0x000000ff00ff79a7 */ /* 0x0003e600081004ff */
[----:B------:R-:W-:-:S04]  /*2190*/  @UP1 UMOV UR27, UR6 ;  /* 0x00000006001b1c82 */ /* 0x000fc80008000000 */
[----:B------:R-:W-:-:S04]  /*21a0*/  @UP1 UMOV UR37, UR7 ;  /* 0x0000000700251c82 */ /* 0x000fc80008000000 */
[----:B------:R-:W-:Y:S01]  /*21b0*/  @UP1 UMOV UR36, UR4 ;  /* 0x0000000400241c82 */ /* 0x000fe20008000000 */
[----:B------:R-:W-:Y:S05]  /*21c0*/  BRA.U !UP0, `(.L_x_40) ;  /* 0x0000000108d47547 */ /* 0x000fea000b800000 */
[----:B------:R-:W2:Y:S01]  /*21d0*/  LDCU.128 UR16, c[0x0][0xb10] ;  /* 0x00016200ff1077ac */ /* 0x000ea20008000c00 */
[----:B------:R-:W3:Y:S01]  /*21e0*/  LDCU UR12, c[0x0][0xb20] ;  /* 0x00016400ff0c77ac */ /* 0x000ee20008000800 */
[----:B------:R-:W4:Y:S01]  /*21f0*/  LDCU UR20, c[0x0][0xb0c] ;  /* 0x00016180ff1477ac */ /* 0x000f220008000800 */
[----:B------:R-:W1:Y:S01]  /*2200*/  LDCU.64 UR8, c[0x0][0xb28] ;  /* 0x00016500ff0877ac */ /* 0x000e620008000a00 */
[----:B------:R-:W-:Y:S02]  /*2210*/  UISETP.NE.AND UP3, UPT, UR42, 0x1, UPT ;  /* 0x000000012a00788c */ /* 0x000fe4000bf65270 */
[----:B--2---:R-:W-:Y:S02]  /*2220*/  UIMAD.WIDE.U32 UR10, UR38, UR19, URZ ;  /* 0x00000013260a72a5 */ /* 0x004fe4000f8e00ff */
[----:B------:R-:W-:Y:S02]  /*2230*/  UIMAD.WIDE.U32 UR6, UR39, UR16, URZ ;  /* 0x00000010270672a5 */ /* 0x000fe4000f8e00ff */
[----:B------:R-:W-:-:S02]  /*2240*/  UISETP.NE.AND UP0, UPT, UR18, 0x1, UPT ;  /* 0x000000011200788c */ /* 0x000fc4000bf05270 */
[----:B------:R-:W-:Y:S01]  /*2250*/  UIMAD.WIDE.U32 UR22, UR27, UR19, URZ ;  /* 0x000000131b1672a5 */ /* 0x000fe2000f8e00ff */
[----:B------:R-:W-:Y:S02]  /*2260*/  UMOV UR10, UR11 ;  /* 0x0000000b000a7c82 */ /* 0x000fe40008000000 */
[----:B------:R-:W-:Y:S01]  /*2270*/  UMOV UR6, UR7 ;  /* 0x0000000700067c82 */ /* 0x000fe20008000000 */
[----:B---3--:R-:W-:Y:S02]  /*2280*/  USHF.R.U32.HI UR10, URZ, UR12, UR10 ;  /* 0x0000000cff0a7299 */ /* 0x008fe4000801160a */
[----:B------:R-:W-:Y:S02]  /*2290*/  USHF.R.U32.HI UR7, URZ, UR17, UR6 ;  /* 0x00000011ff077299 */ /* 0x000fe40008011606 */
[----:B----4-:R-:W-:Y:S02]  /*22a0*/  UISETP.NE.AND UP2, UPT, UR20, 0x1, UPT ;  /* 0x000000011400788c */ /* 0x010fe4000bf45270 */
[----:B------:R-:W-:-:S02]  /*22b0*/  USEL UR6, UR38, UR10, !UP0 ;  /* 0x0000000a26067287 */ /* 0x000fc4000c000000 */
[----:B------:R-:W-:Y:S02]  /*22c0*/  USEL UR7, UR39, UR7, !UP2 ;  /* 0x0000000727077287 */ /* 0x000fe4000d000000 */
[----:B-1----:R-:W-:Y:S01]  /*22d0*/  UIMAD.WIDE.U32 UR10, UR6, UR8, URZ ;  /* 0x00000008060a72a5 */ /* 0x002fe2000f8e00ff */
[----:B------:R-:W-:Y:S01]  /*22e0*/  UMOV UR4, UR23 ;  /* 0x0000001700047c82 */ /* 0x000fe20008000000 */
[----:B------:R-:W-:Y:S02]  /*22f0*/  UIMAD.WIDE.U32 UR14, UR37, UR16, URZ ;  /* 0x00000010250e72a5 */ /* 0x000fe4000f8e00ff */
[----:B------:R-:W-:-:S03]  /*2300*/  UIMAD.WIDE.U32 UR22, UR7, UR8, URZ ;  /* 0x00000008071672a5 */ /* 0x000fc6000f8e00ff */
[----:B------:R-:W-:Y:S01]  /*2310*/  UMOV UR10, UR11 ;  /* 0x0000000b000a7c82 */ /* 0x000fe20008000000 */
[----:B------:R-:W-:Y:S02]  /*2320*/  USHF.R.U32.HI UR4, URZ, UR12, UR4 ;  /* 0x0000000cff047299 */ /* 0x000fe40008011604 */
[----:B------:R-:W-:Y:S01]  /*2330*/  @UP3 USHF.R.U32.HI UR6, URZ, UR9, UR10 ;  /* 0x00000009ff063299 */ /* 0x000fe2000801160a */
[----:B------:R-:W-:Y:S01]  /*2340*/  UMOV UR14, UR15 ;  /* 0x0000000f000e7c82 */ /* 0x000fe20008000000 */
[----:B------:R-:W-:Y:S01]  /*2350*/  UMOV UR22, UR23 ;  /* 0x0000001700167c82 */ /* 0x000fe20008000000 */
[----:B------:R-:W-:Y:S02]  /*2360*/  USHF.R.U32.HI UR17, URZ, UR17, UR14 ;  /* 0x00000011ff117299 */ /* 0x000fe4000801160e */
[----:B------:R-:W-:Y:S02]  /*2370*/  USEL UR4, UR27, UR4, !UP0 ;  /* 0x000000041b047287 */ /* 0x000fe4000c000000 */
[----:B------:R-:W-:-:S02]  /*2380*/  @UP3 USHF.R.U32.HI UR7, URZ, UR9, UR22 ;  /* 0x00000009ff073299 */ /* 0x000fc40008011616 */
[----:B------:R-:W-:Y:S02]  /*2390*/  UIMAD UR10, UR42, UR6, URZ ;  /* 0x000000062a0a72a4 */ /* 0x000fe4000f8e02ff */
[----:B------:R-:W-:Y:S02]  /*23a0*/  USEL UR6, UR37, UR17, !UP2 ;  /* 0x0000001125067287 */ /* 0x000fe4000d000000 */
[----:B------:R-:W-:Y:S02]  /*23b0*/  UIMAD UR12, UR42, UR7, URZ ;  /* 0x000000072a0c72a4 */ /* 0x000fe4000f8e02ff */
[----:B------:R-:W-:Y:S02]  /*23c0*/  UISETP.GE.AND UP0, UPT, UR4, UR10, UPT ;  /* 0x0000000a0400728c */ /* 0x000fe4000bf06270 */
[----:B------:R-:W-:Y:S02]  /*23d0*/  UIMAD.WIDE.U32 UR10, UR4, UR8, URZ ;  /* 0x00000008040a72a5 */ /* 0x000fe4000f8e00ff */
[----:B------:R-:W-:-:S02]  /*23e0*/  UISETP.GE.OR UP0, UPT, UR6, UR12, UP0 ;  /* 0x0000000c0600728c */ /* 0x000fc40008706670 */
[----:B------:R-:W-:Y:S02]  /*23f0*/  UIMAD.WIDE.U32 UR14, UR6, UR8, URZ ;  /* 0x00000008060e72a5 */ /* 0x000fe4000f8e00ff */
[----:B------:R-:W-:Y:S01]  /*2400*/  UIADD3 UR12, UPT, UPT, -UR6, URZ, URZ ;  /* 0x000000ff060c7290 */ /* 0x000fe2000fffe1ff */
[----:B------:R-:W-:Y:S01]  /*2410*/  UMOV UR10, UR11 ;  /* 0x0000000b000a7c82 */ /* 0x000fe20008000000 */
[----:B------:R-:W-:Y:S02]  /*2420*/  UIADD3 UR11, UPT, UPT, -UR4, URZ, URZ ;  /* 0x000000ff040b7290 */ /* 0x000fe4000fffe1ff */
[----:B------:R-:W-:-:S03]  /*2430*/  USHF.R.U32.HI UR10, URZ, UR9, UR10 ;  /* 0x00000009ff0a7299 */ /* 0x000fc6000801160a */
[----:B------:R-:W-:Y:S01]  /*2440*/  @!UP0 UMOV UR8, UR15 ;  /* 0x0000000f00088c82 */ /* 0x000fe20008000000 */
[----:B------:R-:W-:Y:S02]  /*2450*/  UIMAD UR11, UR18, UR11, UR27 ;  /* 0x0000000b120b72a4 */ /* 0x000fe4000f8e021b */
[----:B------:R-:W-:Y:S02]  /*2460*/  USEL UR10, UR4, UR10, !UP3 ;  /* 0x0000000a040a7287 */ /* 0x000fe4000d800000 */
[----:B------:R-:W-:Y:S02]  /*2470*/  @!UP0 USHF.R.U32.HI UR8, URZ, UR9, UR8 ;  /* 0x00000009ff088299 */ /* 0x000fe40008011608 */
[----:B------:R-:W-:Y:S02]  /*2480*/  UIADD3 UR9, UPT, UPT, -UR10, URZ, URZ ;  /* 0x000000ff0a097290 */ /* 0x000fe4000fffe1ff */
[----:B------:R-:W-:Y:S02]  /*2490*/  @!UP0 USEL UR8, UR6, UR8, !UP3 ;  /* 0x0000000806088287 */ /* 0x000fe4000d800000 */
[----:B------:R-:W-:-:S02]  /*24a0*/  UIMAD UR9, UR42, UR9, UR4 ;  /* 0x000000092a0972a4 */ /* 0x000fc4000f8e0204 */
[----:B------:R-:W-:Y:S02]  /*24b0*/  @!UP0 UIADD3 UR10, UPT, UPT, UR10, -UR8, URZ ;  /* 0x800000080a0a8290 */ /* 0x000fe4000fffe0ff */
[----:B------:R-:W-:Y:S02]  /*24c0*/  @!UP0 UIMAD UR8, UR9, UR7, UR8 ;  /* 0x00000007090882a4 */ /* 0x000fe4000f8e0208 */
[----:B------:R-:W-:Y:S02]  /*24d0*/  @!UP0 UIMAD UR4, UR42, UR10, UR6 ;  /* 0x0000000a2a0482a4 */ /* 0x000fe4000f8e0206 */
[----:B------:R-:W-:Y:S02]  /*24e0*/  UIMAD UR7, UR20, UR12, UR37 ;  /* 0x0000000c140772a4 */ /* 0x000fe4000f8e0225 */
[----:B------:R-:W-:Y:S01]  /*24f0*/  UIMAD UR27, UR4, UR18, UR11 ;  /* 0x00000012041b72a4 */ /* 0x000fe2000f8e020b */
[----:B------:R-:W-:Y:S02]  /*2500*/  @!UP0 UMOV UR6, UR8 ;  /* 0x0000000800068c82 */ /* 0x000fe40008000000 */
[----:B------:R-:W-:-:S12]  /*2510*/  UIMAD UR37, UR6, UR20, UR7 ;  /* 0x00000014062572a4 */ /* 0x000fd8000f8e0207 */
.L_x_40:
[----:B------:R-:W3:Y:S02]  /*2520*/  LDCU UR4, c[0x0][0xb30] ;  /* 0x00016600ff0477ac */ /* 0x000ee40008000800 */
[----:B---3--:R-:W-:-:S09]  /*2530*/  UISETP.NE.AND UP0, UPT, UR4, 0x1, UPT ;  /* 0x000000010400788c */ /* 0x008fd2000bf05270 */
[----:B------:R-:W-:Y:S05]  /*2540*/  BRA.U UP0, `(.L_x_41) ;  /* 0x0000000100447547 */ /* 0x000fea000b800000 */
[----:B------:R-:W3:Y:S01]  /*2550*/  LDCU.128 UR16, c[0x0][0xb10] ;  /* 0x00016200ff1077ac */ /* 0x000ee20008000c00 */
[----:B------:R-:W4:Y:S01]  /*2560*/  LDCU UR10, c[0x0][0xb0c] ;  /* 0x00016180ff0a77ac */ /* 0x000f220008000800 */
[----:B------:R-:W1:Y:S01]  /*2570*/  LDCU UR11, c[0x0][0xb20] ;  /* 0x00016400ff0b77ac */ /* 0x000e620008000800 */
[----:B---3--:R-:W-:Y:S02]  /*2580*/  UIMAD.WIDE.U32 UR8, UR37, UR16, URZ ;  /* 0x00000010250872a5 */ /* 0x008fe4000f8e00ff */
[----:B------:R-:W-:Y:S02]  /*2590*/  UIMAD.WIDE.U32 UR6, UR27, UR19, URZ ;  /* 0x000000131b0672a5 */ /* 0x000fe4000f8e00ff */
[----:B----4-:R-:W-:Y:S02]  /*25a0*/  UISETP.NE.AND UP2, UPT, UR10, 0x1, UPT ;  /* 0x000000010a00788c */ /* 0x010fe4000bf45270 */
[----:B------:R-:W-:Y:S01]  /*25b0*/  UISETP.NE.AND UP0, UPT, UR18, 0x1, UPT ;  /* 0x000000011200788c */ /* 0x000fe2000bf05270 */
[----:B------:R-:W-:-:S02]  /*25c0*/  UMOV UR8, UR9 ;  /* 0x0000000900087c82 */ /* 0x000fc40008000000 */
[----:B------:R-:W-:Y:S01]  /*25d0*/  UMOV UR4, UR7 ;  /* 0x0000000700047c82 */ /* 0x000fe20008000000 */
[----:B------:R-:W-:Y:S02]  /*25e0*/  USHF.R.U32.HI UR17, URZ, UR17, UR8 ;  /* 0x00000011ff117299 */ /* 0x000fe40008011608 */
[----:B-1----:R-:W-:Y:S02]  /*25f0*/  USHF.R.U32.HI UR4, URZ, UR11, UR4 ;  /* 0x0000000bff047299 */ /* 0x002fe40008011604 */
[----:B------:R-:W-:Y:S02]  /*2600*/  USEL UR6, UR37, UR17, !UP2 ;  /* 0x0000001125067287 */ /* 0x000fe4000d000000 */
[----:B------:R-:W-:-:S04]  /*2610*/  USEL UR4, UR27, UR4, !UP0 ;  /* 0x000000041b047287 */ /* 0x000fc8000c000000 */
[----:B------:R-:W-:Y:S02]  /*2620*/  UIADD3 UR7, UPT, UPT, UR6, -UR4, URZ ;  /* 0x8000000406077290 */ /* 0x000fe4000fffe0ff */
[----:B------:R-:W-:Y:S02]  /*2630*/  UIADD3 UR4, UPT, UPT, -UR6, UR4, URZ ;  /* 0x0000000406047290 */ /* 0x000fe4000fffe1ff */
[----:B------:R-:W-:Y:S02]  /*2640*/  UIMAD UR27, UR7, UR18, UR27 ;  /* 0x00000012071b72a4 */ /* 0x000fe4000f8e021b */
[----:B------:R-:W-:-:S12]  /*2650*/  UIMAD UR37, UR4, UR10, UR37 ;  /* 0x0000000a042572a4 */ /* 0x000fd8000f8e0225 */
.L_x_41:
[----:B------:R-:W-:Y:S01]  /*2660*/  VIADD R11, R11, 0x1 ;  /* 0x000000010b0b7836 */ /* 0x000fe20000000000 */
[----:B------:R-:W-:Y:S02]  /*2670*/  R2UR UR6, R48 ;  /* 0x00000000300672ca */ /* 0x000fe400000e0000 */
[----:B------:R-:W-:Y:S02]  /*2680*/  R2UR UR4, R47 ;  /* 0x000000002f0472ca */ /* 0x000fe400000e0000 */
[C---:B------:R-:W-:Y:S02]  /*2690*/  ISETP.NE.AND P0, PT, R11.reuse, 0x2, PT ;  /* 0x000000020b00780c */ /* 0x040fe40003f05270 */
[----:B------:R-:W-:Y:S02]  /*26a0*/  PLOP3.LUT P1, PT, PT, PT, PT, 0x80, 0x8 ;  /* 0x000000000008781c */ /* 0x000fe40003f2f070 */
[----:B-1----:R-:W-:Y:S02]  /*26b0*/  SEL R0, RZ, 0x1, P0 ;  /* 0x00000001ff007807 */ /* 0x002fe40000000000 */
[----:B------:R-:W-:-:S02]  /*26c0*/  SEL R11, R11, RZ, P0 ;  /* 0x000000ff0b0b7207 */ /* 0x000fc40000000000 */
[----:B------:R-:W-:Y:S01]  /*26d0*/  LOP3.LUT R10, R10, R0, RZ, 0x3c, !PT ;  /* 0x000000000a0a7212 */ /* 0x000fe200078e3cff */
[----:B------:R-:W-:Y:S02]  /*26e0*/  UIADD3 UR30, UPT, UPT, UR37, UR6, URZ ;  /* 0x00000006251e7290 */ /* 0x000fe4000fffe0ff */
[----:B------:R-:W-:Y:S01]  /*26f0*/  UIADD3 UR31, UPT, UPT, UR27, UR4, URZ ;  /* 0x000000041b1f7290 */ /* 0x000fe2000fffe0ff */
[----:B------:R-:W-:Y:S11]  /*2700*/  BRA.U UP1, `(.L_x_42) ;  /* 0xfffffff101587547 */ /* 0x000ff6000b83ffff */
[----:B------:R-:W-:Y:S01]  /*2710*/  UIADD3 UR13, UPT, UPT, UR13, 0x28, URZ ;  /* 0x000000280d0d7890 */ /* 0x000fe2000fffe0ff */
[----:B------:R-:W-:-:S03]  /*2720*/  SHF.L.U32 R2, R12, 0x1f, RZ ;  /* 0x0000001f0c027819 */ /* 0x000fc600000006ff */
[----:B------:R-:W-:-:S09]  /*2730*/  ULEA UR4, UR5, UR13, 0x3 ;  /* 0x0000000d05047291 */ /* 0x000fd2000f8e18ff */
[----:B------:R-:W1:Y:S02]  /*2740*/  SYNCS.PHASECHK.TRANS64.TRYWAIT P0, [UR4], R2 ;  /* 0x00000002ff0075a7 */ /* 0x000e640008001104 */
[----:B-1----:R-:W-:Y:S05]  /*2750*/  @!P0 BRA `(.L_x_43) ;  /* 0x0000005c00f88947 */ /* 0x002fea0003800000 */
.L_x_144:
[----:B------:R-:W-:-:S04]  /*2760*/  UIADD3 UR4, UPT, UPT, UR5, 0x1, URZ ;  /* 0x0000000105047890 */ /* 0x000fc8000fffe0ff */
[----:B------:R-:W-:-:S04]  /*2770*/  UISETP.NE.AND UP0, UPT, UR4, 0x5, UPT ;  /* 0x000000050400788c */ /* 0x000fc8000bf05270 */
[----:B------:R-:W-:Y:S02]  /*2780*/  USEL UR6, URZ, 0x1, UP0 ;  /* 0x00000001ff067887 */ /* 0x000fe40008000000 */
[----:B------:R-:W-:-:S04]  /*2790*/  USEL UR4, UR4, URZ, UP0 ;  /* 0x000000ff04047287 */ /* 0x000fc80008000000 */
[----:B------:R-:W-:Y:S01]  /*27a0*/  ULEA UR5, UR4, UR13, 0x3 ;  /* 0x0000000d04057291 */ /* 0x000fe2000f8e18ff */
[----:B-1----:R-:W-:-:S04]  /*27b0*/  LOP3.LUT R2, R12, UR6, RZ, 0x3c, !PT ;  /* 0x000000060c027c12 */ /* 0x002fc8000f8e3cff */
[----:B------:R-:W-:-:S04]  /*27c0*/  SHF.L.U32 R3, R2, 0x1f, RZ ;  /* 0x0000001f02037819 */ /* 0x000fc800000006ff */
[----:B------:R-:W1:Y:S02]  /*27d0*/  SYNCS.PHASECHK.TRANS64.TRYWAIT P0, [UR5], R3 ;  /* 0x00000003ff0075a7 */ /* 0x000e640008001105 */
[----:B-1----:R-:W-:Y:S05]  /*27e0*/  @!P0 BRA `(.L_x_44) ;  /* 0x0000005c00ec8947 */ /* 0x002fea0003800000 */
.L_x_146:
[----:B------:R-:W-:-:S04]  /*27f0*/  UIADD3 UR4, UPT, UPT, UR4, 0x1, URZ ;  /* 0x0000000104047890 */ /* 0x000fc8000fffe0ff */
[----:B------:R-:W-:-:S04]  /*2800*/  UISETP.NE.AND UP0, UPT, UR4, 0x5, UPT ;  /* 0x000000050400788c */ /* 0x000fc8000bf05270 */
[----:B------:R-:W-:Y:S02]  /*2810*/  USEL UR6, URZ, 0x1, UP0 ;  /* 0x00000001ff067887 */ /* 0x000fe40008000000 */
[----:B------:R-:W-:-:S04]  /*2820*/  USEL UR4, UR4, URZ, UP0 ;  /* 0x000000ff04047287 */ /* 0x000fc80008000000 */
[----:B------:R-:W-:Y:S01]  /*2830*/  ULEA UR5, UR4, UR13, 0x3 ;  /* 0x0000000d04057291 */ /* 0x000fe2000f8e18ff */
[----:B------:R-:W-:-:S04]  /*2840*/  LOP3.LUT R2, R2, UR6, RZ, 0x3c, !PT ;  /* 0x0000000602027c12 */ /* 0x000fc8000f8e3cff */
[----:B-1----:R-:W-:-:S04]  /*2850*/  SHF.L.U32 R3, R2, 0x1f, RZ ;  /* 0x0000001f02037819 */ /* 0x002fc800000006ff */
[----:B------:R-:W1:Y:S02]  /*2860*/  SYNCS.PHASECHK.TRANS64.TRYWAIT P0, [UR5], R3 ;  /* 0x00000003ff0075a7 */ /* 0x000e640008001105 */
[----:B-1----:R-:W-:Y:S05]  /*2870*/  @!P0 BRA `(.L_x_45) ;  /* 0x0000005c00e08947 */ /* 0x002fea0003800000 */
.L_x_148:
        /* <DEDUP_REMOVED lines=9> */
.L_x_150:
[----:B------:R-:W-:-:S04]  /*2910*/  UIADD3 UR4, UPT, UPT, UR4, 0x1, URZ ;  /* 0x0000000104047890 */ /* 0x000fc8000fffe0ff */
[----:B------:R-:W-:-:S04]  /*2920*/  UISETP.NE.AND UP0, UPT, UR4, 0x5, UPT ;  /* 0x000000050400788c */ /* 0x000fc8000bf05270 */
[----:B------:R-:W-:Y:S02]  /*2930*/  USEL UR5, URZ, 0x1, UP0 ;  /* 0x00000001ff057887 */ /* 0x000fe40008000000 */
[----:B------:R-:W-:-:S04]  /*2940*/  USEL UR4, UR4, URZ, UP0 ;  /* 0x000000ff04047287 */ /* 0x000fc80008000000 */
[----:B------:R-:W-:Y:S01]  /*2950*/  ULEA UR4, UR4, UR13, 0x3 ;  /* 0x0000000d04047291 */ /* 0x000fe2000f8e18ff */
[----:B------:R-:W-:-:S04]  /*2960*/  LOP3.LUT R2, R2, UR5, RZ, 0x3c, !PT ;  /* 0x0000000502027c12 */ /* 0x000fc8000f8e3cff */
[----:B------:R-:W-:Y:S01]  /*2970*/  SHF.L.U32 R2, R2, 0x1f, RZ ;  /* 0x0000001f02027819 */ /* 0x000fe200000006ff */
[----:B-1----:R-:W-:-:S07]  /*2980*/  IMAD.U32 R0, RZ, RZ, UR4 ;  /* 0x00000004ff007e24 */ /* 0x002fce000f8e00ff */
.L_x_47:
[----:B-1----:R1:W3:Y:S02]  /*2990*/  SYNCS.PHASECHK.TRANS64.TRYWAIT P0, [R0+URZ], R2 ;  /* 0x00000002000075a7 */ /* 0x0022e400080011ff */
[----:B---3--:R-:W-:Y:S05]  /*29a0*/  @!P0 NANOSLEEP.SYNCS 0x989680 ;  /* 0x009896800000895d */ /* 0x008fea0003900000 */
[----:B------:R-:W3:Y:S02]  /*29b0*/  @!P0 SYNCS.PHASECHK.TRANS64 P0, [R0+URZ], R2 ;  /* 0x00000002000085a7 */ /* 0x000ee400080010ff */
[----:B--23--:R-:W-:Y:S05]  /*29c0*/  @P0 EXIT ;  /* 0x000000000000094d */ /* 0x00cfea0003800000 */
[----:B------:R-:W-:Y:S05]  /*29d0*/  BRA `(.L_x_47) ;  /* 0xfffffffc00ec7947 */ /* 0x000fea000383ffff */
.L_x_22:
[----:B------:R-:W2:Y:S02]  /*29e0*/  S2UR UR4, SR_CgaCtaId ;  /* 0x00000000000479c3 */ /* 0x000ea40000008800 */
[----:B--2---:R-:W-:-:S04]  /*29f0*/  UISETP.NE.AND UP0, UPT, UR4, URZ, UPT ;  /* 0x000000ff0400728c */ /* 0x004fc8000bf05270 */
[----:B------:R-:W-:-:S09]  /*2a00*/  UISETP.NE.OR UP0, UPT, UR18, 0x1, UP0 ;  /* 0x000000011200788c */ /* 0x000fd20008705670 */
[----:B------:R-:W-:Y:S05]  /*2a10*/  BRA.U UP0, `(.L_x_48) ;  /* 0x00000005004c7547 */ /* 0x000fea000b800000 */
[----:B------:R-:W2:Y:S01]  /*2a20*/  S2UR UR5, SR_CgaCtaId ;  /* 0x00000000000579c3 */ /* 0x000ea20000008800 */
[----:B------:R-:W-:Y:S01]  /*2a30*/  UMOV UR4, 0x400 ;  /* 0x0000040000047882 */ /* 0x000fe20000000000 */
[----:B------:R-:W-:Y:S01]  /*2a40*/  ISETP.GE.U32.AND P2, PT, R0, 0x2, PT ;  /* 0x000000020000780c */ /* 0x000fe20003f46070 */
[----:B------:R-:W-:Y:S01]  /*2a50*/  IMAD.MOV.U32 R12, RZ, RZ, 0x1 ;  /* 0x00000001ff0c7424 */ /* 0x000fe200078e00ff */
[----:B------:R-:W-:Y:S02]  /*2a60*/  CS2R R10, SRZ ;  /* 0x00000000000a7805 */ /* 0x000fe4000001ff00 */
[----:B------:R-:W-:Y:S01]  /*2a70*/  CS2R R8, SRZ ;  /* 0x0000000000087805 */ /* 0x000fe2000001ff00 */
[----:B--2---:R-:W-:-:S03]  /*2a80*/  ULEA UR6, UR5, UR4, 0x18 ;  /* 0x0000000405067291 */ /* 0x004fc6000f8ec0ff */
[----:B------:R-:W-:-:S09]  /*2a90*/  UMOV UR5, URZ ;  /* 0x000000ff00057c82 */ /* 0x000fd20008000000 */
.L_x_52:
[----:B------:R-:W-:Y:S02]  /*2aa0*/  LEA R2, R8, UR6, 0x3 ;  /* 0x0000000608027c11 */ /* 0x000fe4000f8e18ff */
[----:B------:R-:W-:-:S03]  /*2ab0*/  SHF.L.U32 R4, R9, 0x1f, RZ ;  /* 0x0000001f09047819 */ /* 0x000fc600000006ff */
[----:B------:R-:W-:Y:S01]  /*2ac0*/  VIADD R5, R2, 0x110 ;  /* 0x0000011002057836 */ /* 0x000fe20000000000 */
[----:B------:R-:W2:Y:S02]  /*2ad0*/  SYNCS.PHASECHK.TRANS64.TRYWAIT P0, [R2+URZ+0x100], R4 ;  /* 0x00010004020075a7 */ /* 0x000ea400080011ff */
[----:B--2---:R-:W-:Y:S05]  /*2ae0*/  @!P0 BRA `(.L_x_49) ;  /* 0x0000005c00748947 */ /* 0x004fea0003800000 */
.L_x_151:
[----:B------:R-:W-:Y:S01]  /*2af0*/  ULEA UR4, UR5, UR6, 0x3 ;  /* 0x0000000605047291 */ /* 0x000fe2000f8e18ff */
[----:B--2---:R-:W-:Y:S01]  /*2b00*/  PRMT R2, RZ, 0x654, R5 ;  /* 0x00000654ff027816 */ /* 0x004fe20000000005 */
[----:B------:R-:W-:Y:S01]  /*2b10*/  @!P2 IMAD.MOV.U32 R4, RZ, RZ, 0x10 ;  /* 0x00000010ff04a424 */ /* 0x000fe200078e00ff */
[----:B------:R-:W-:Y:S01]  /*2b20*/  SHF.L.U32 R5, R12, 0x1f, RZ ;  /* 0x0000001f0c057819 */ /* 0x000fe200000006ff */
[----:B------:R-:W-:Y:S01]  /*2b30*/  UIADD3 UR7, UPT, UPT, UR4, 0xa0, URZ ;  /* 0x000000a004077890 */ /* 0x000fe2000fffe0ff */
[----:B------:R2:W-:Y:S05]  /*2b40*/  SYNCS.ARRIVE.TRANS64.RED.A1T0 RZ, [R2+URZ], RZ ;  /* 0x000000ff02ff79a7 */ /* 0x0005ea00081004ff */
[----:B------:R-:W-:Y:S01]  /*2b50*/  IMAD.U32 R6, RZ, RZ, UR7 ;  /* 0x00000007ff067e24 */ /* 0x000fe2000f8e00ff */
[----:B------:R-:W3:Y:S04]  /*2b60*/  SYNCS.PHASECHK.TRANS64.TRYWAIT P0, [UR4+0xb0], R5 ;  /* 0x0000b005ff0075a7 */ /* 0x000ee80008001104 */
[----:B------:R-:W-:Y:S01]  /*2b70*/  PRMT R6, R0, 0x654, R6 ;  /* 0x0000065400067816 */ /* 0x000fe20000000006 */
[----:B--23--:R-:W-:Y:S06]  /*2b80*/  @!P0 BRA `(.L_x_50) ;  /* 0x0000005c00608947 */ /* 0x00cfec0003800000 */
.L_x_153:
[----:B------:R-:W-:Y:S01]  /*2b90*/  ULEA UR8, UR5, UR6, 0x4 ;  /* 0x0000000605087291 */ /* 0x000fe2000f8e20ff */
[----:B------:R-:W-:Y:S01]  /*2ba0*/  SEL R3, R6, R3, !P2 ;  /* 0x0000000306037207 */ /* 0x000fe20005000000 */
[----:B------:R-:W-:Y:S01]  /*2bb0*/  UIADD3 UR9, UPT, UPT, UR4, 0xa0, URZ ;  /* 0x000000a004097890 */ /* 0x000fe2000fffe0ff */
[----:B--2---:R-:W-:Y:S01]  /*2bc0*/  LEA R2, R11, UR6, 0x3 ;  /* 0x000000060b027c11 */ /* 0x004fe2000f8e18ff */
[----:B------:R-:W-:Y:S01]  /*2bd0*/  UIADD3 UR8, UPT, UPT, UR8, 0x130, URZ ;  /* 0x0000013008087890 */ /* 0x000fe2000fffe0ff */
[----:B------:R2:W-:Y:S01]  /*2be0*/  @!P2 SYNCS.ARRIVE.TRANS64.RED RZ, [R3+URZ], R4 ;  /* 0x0000000403ffa9a7 */ /* 0x0005e200080004ff */
[----:B------:R-:W-:Y:S01]  /*2bf0*/  UIADD3 UR4, UPT, UPT, UR5, 0x1, URZ ;  /* 0x0000000105047890 */ /* 0x000fe2000fffe0ff */
[----:B------:R-:W-:-:S03]  /*2c00*/  VIADD R8, R8, 0x1 ;  /* 0x0000000108087836 */ /* 0x000fc60000000000 */
[----:B------:R-:W-:Y:S02]  /*2c10*/  UISETP.NE.AND UP0, UPT, UR4, 0x2, UPT ;  /* 0x000000020400788c */ /* 0x000fe4000bf05270 */
[----:B------:R-:W-:Y:S01]  /*2c20*/  ISETP.NE.AND P0, PT, R8, 0x2, PT ;  /* 0x000000020800780c */ /* 0x000fe20003f05270 */
[----:B------:R-:W-:Y:S06]  /*2c30*/  UGETNEXTWORKID.BROADCAST [UR8], [UR9] ;  /* 0x00000000080073ca */ /* 0x000fec0008000100 */
[----:B------:R-:W-:Y:S02]  /*2c40*/  USEL UR7, URZ, 0x1, UP0 ;  /* 0x00000001ff077887 */ /* 0x000fe40008000000 */
[----:B------:R-:W-:-:S04]  /*2c50*/  USEL UR5, UR4, URZ, UP0 ;  /* 0x000000ff04057287 */ /* 0x000fc80008000000 */
[----:B------:R-:W-:Y:S02]  /*2c60*/  LOP3.LUT R12, R12, UR7, RZ, 0x3c, !PT ;  /* 0x000000070c0c7c12 */ /* 0x000fe4000f8e3cff */
[----:B--2---:R-:W-:-:S04]  /*2c70*/  SHF.L.U32 R4, R10, 0x1f, RZ ;  /* 0x0000001f0a047819 */ /* 0x004fc800000006ff */
[----:B------:R-:W2:Y:S02]  /*2c80*/  SYNCS.PHASECHK.TRANS64.TRYWAIT P1, [R2+URZ+0xa0], R4 ;  /* 0x0000a004020075a7 */ /* 0x000ea400080211ff */
[----:B--2---:R-:W-:Y:S05]  /*2c90*/  @!P1 BRA `(.L_x_51) ;  /* 0x0000005c00349947 */ /* 0x004fea0003800000 */
.L_x_154:
[C---:B--2---:R-:W-:Y:S01]  /*2ca0*/  LEA R4, R11.reuse, UR6, 0x4 ;  /* 0x000000060b047c11 */ /* 0x044fe2000f8e20ff */
[----:B------:R-:W-:Y:S01]  /*2cb0*/  VIADD R2, R2, 0xb0 ;  /* 0x000000b002027836 */ /* 0x000fe20000000000 */
[----:B------:R-:W-:Y:S01]  /*2cc0*/  SEL R8, R8, RZ, P0 ;  /* 0x000000ff08087207 */ /* 0x000fe20000000000 */
[----:B------:R-:W-:-:S03]  /*2cd0*/  VIADD R11, R11, 0x1 ;  /* 0x000000010b0b7836 */ /* 0x000fc60000000000 */
[----:B------:R-:W2:Y:S01]  /*2ce0*/  LDS.128 R4, [R4+0x130] ;  /* 0x0001300004047984 */ /* 0x000ea20000000c00 */
[----:B------:R-:W-:Y:S02]  /*2cf0*/  PRMT R2, RZ, 0x654, R2 ;  /* 0x00000654ff027816 */ /* 0x000fe40000000002 */
[C---:B------:R-:W-:Y:S01]  /*2d00*/  ISETP.NE.AND P1, PT, R11.reuse, 0x2, PT ;  /* 0x000000020b00780c */ /* 0x040fe20003f25270 */
[----:B------:R-:W-:Y:S01]  /*2d10*/  @!PT LDS RZ, [RZ] ;  /* 0x00000000fffff984 */ /* 0x000fe20000000800 */
[----:B------:R-:W-:Y:S01]  /*2d20*/  @!PT LDS RZ, [RZ] ;  /* 0x00000000fffff984 */ /* 0x000fe20000000800 */
[----:B------:R-:W-:Y:S01]  /*2d30*/  @!PT LDS RZ, [RZ] ;  /* 0x00000000fffff984 */ /* 0x000fe20000000800 */
[----:B------:R-:W-:Y:S01]  /*2d40*/  @!PT LDS RZ, [RZ] ;  /* 0x00000000fffff984 */ /* 0x000fe20000000800 */
[----:B------:R3:W-:Y:S06]  /*2d50*/  MEMBAR.ALL.CTA ;  /* 0x0000000000007992 */ /* 0x0007ec0000008000 */
[----:B---3--:R-:W3:Y:S01]  /*2d60*/  FENCE.VIEW.ASYNC.S ;  /* 0x00000000000073c6 */ /* 0x008ee20000000000 */
[----:B------:R-:W-:Y:S01]  /*2d70*/  SEL R11, R11, RZ, P1 ;  /* 0x000000ff0b0b7207 */ /* 0x000fe20000800000 */
[----:B---3--:R3:W-:Y:S01]  /*2d80*/  SYNCS.ARRIVE.TRANS64.RED.A1T0 RZ, [R2+URZ], RZ ;  /* 0x000000ff02ff79a7 */ /* 0x0087e200081004ff */
[----:B--2---:R-:W-:-:S02]  /*2d90*/  LOP3.LUT P3, RZ, R6, 0x1, RZ, 0xc0, !PT ;  /* 0x0000000106ff7812 */ /* 0x004fc4000786c0ff */
[----:B------:R-:W-:-:S04]  /*2da0*/  SEL R4, RZ, 0x1, P1 ;  /* 0x00000001ff047807 */ /* 0x000fc80000800000 */
[----:B------:R-:W-:Y:S02]  /*2db0*/  LOP3.LUT R10, R10, R4, RZ, 0x3c, !PT ;  /* 0x000000040a0a7212 */ /* 0x000fe400078e3cff */
[----:B---3--:R-:W-:-:S04]  /*2dc0*/  SEL R2, RZ, 0x1, P0 ;  /* 0x00000001ff027807 */ /* 0x008fc80000000000 */
[----:B------:R-:W-:Y:S01]  /*2dd0*/  LOP3.LUT R9, R9, R2, RZ, 0x3c, !PT ;  /* 0x0000000209097212 */ /* 0x000fe200078e3cff */
[----:B------:R-:W-:Y:S06]  /*2de0*/  @P3 BRA `(.L_x_52) ;  /* 0xfffffffc002c3947 */ /* 0x000fec000383ffff */
[----:B------:R-:W-:Y:S01]  /*2df0*/  ULEA UR4, UR5, UR6, 0x3 ;  /* 0x0000000605047291 */ /* 0x000fe2000f8e18ff */
[----:B------:R-:W-:-:S08]  /*2e00*/  SHF.L.U32 R2, R12, 0x1f, RZ ;  /* 0x0000001f0c027819 */ /* 0x000fd000000006ff */
[----:B------:R-:W2:Y:S02]  /*2e10*/  SYNCS.PHASECHK.TRANS64 P0, [UR4+0xb0], R2 ;  /* 0x0000b002ff0075a7 */ /* 0x000ea40008001004 */
[----:B--2---:R-:W-:Y:S05]  /*2e20*/  @P0 BRA `(.L_x_53) ;  /* 0x0000000000080947 */ /* 0x004fea0003800000 */
[----:B------:R-:W2:Y:S02]  /*2e30*/  SYNCS.PHASECHK.TRANS64.TRYWAIT P0, [UR4+0xb0], R2 ;  /* 0x0000b002ff0075a7 */ /* 0x000ea40008001104 */
[----:B--2---:R-:W-:Y:S05]  /*2e40*/  @!P0 BRA `(.L_x_54) ;  /* 0x0000005800dc8947 */ /* 0x004fea0003800000 */
.L_x_53:
[----:B------:R-:W-:-:S04]  /*2e50*/  UIADD3 UR7, UPT, UPT, UR5, 0x1, URZ ;  /* 0x0000000105077890 */ /* 0x000fc8000fffe0ff */
[----:B------:R-:W-:-:S04]  /*2e60*/  UISETP.NE.AND UP0, UPT, UR7, 0x2, UPT ;  /* 0x000000020700788c */ /* 0x000fc8000bf05270 */
[----:B------:R-:W-:Y:S02]  /*2e70*/  USEL UR8, URZ, 0x1, UP0 ;  /* 0x00000001ff087887 */ /* 0x000fe40008000000 */
[----:B------:R-:W-:-:S04]  /*2e80*/  USEL UR7, UR7, URZ, UP0 ;  /* 0x000000ff07077287 */ /* 0x000fc80008000000 */
[----:B------:R-:W-:Y:S01]  /*2e90*/  ULEA UR7, UR7, UR6, 0x3 ;  /* 0x0000000607077291 */ /* 0x000fe2000f8e18ff */
[----:B--2---:R-:W-:-:S04]  /*2ea0*/  LOP3.LUT R2, R12, UR8, RZ, 0x3c, !PT ;  /* 0x000000080c027c12 */ /* 0x004fc8000f8e3cff */
[----:B------:R-:W-:-:S04]  /*2eb0*/  SHF.L.U32 R0, R2, 0x1f, RZ ;  /* 0x0000001f02007819 */ /* 0x000fc800000006ff */
[----:B------:R-:W2:Y:S02]  /*2ec0*/  SYNCS.PHASECHK.TRANS64 P0, [UR7+0xb0], R0 ;  /* 0x0000b000ff0075a7 */ /* 0x000ea40008001007 */
[----:B-12---:R-:W-:Y:S05]  /*2ed0*/  @P0 EXIT ;  /* 0x000000000000094d */ /* 0x006fea0003800000 */
[----:B------:R-:W-:Y:S02]  /*2ee0*/  SHF.L.U32 R2, R2, 0x1f, RZ ;  /* 0x0000001f02027819 */ /* 0x000fe400000006ff */
[----:B------:R-:W-:-:S07]  /*2ef0*/  MOV R0, UR7 ;  /* 0x0000000700007c02 */ /* 0x000fce0008000f00 */
.L_x_55:
[----:B-1----:R1:W2:Y:S02]  /*2f00*/  SYNCS.PHASECHK.TRANS64.TRYWAIT P0, [R0+URZ+0xb0], R2 ;  /* 0x0000b002000075a7 */ /* 0x0022a400080011ff */
[----:B--2---:R-:W-:Y:S05]  /*2f10*/  @!P0 NANOSLEEP.SYNCS 0x989680 ;  /* 0x009896800000895d */ /* 0x004fea0003900000 */
[----:B------:R-:W2:Y:S02]  /*2f20*/  @!P0 SYNCS.PHASECHK.TRANS64 P0, [R0+URZ+0xb0], R2 ;  /* 0x0000b002000085a7 */ /* 0x000ea400080010ff */
[----:B--2---:R-:W-:Y:S05]  /*2f30*/  @P0 EXIT ;  /* 0x000000000000094d */ /* 0x004fea0003800000 */
[----:B------:R-:W-:Y:S05]  /*2f40*/  BRA `(.L_x_55) ;  /* 0xfffffffc00ec7947 */ /* 0x000fea000383ffff */
.L_x_48:
[----:B------:R-:W-:Y:S05]  /*2f50*/  BRA.U UP4, `(.L_x_56) ;  /* 0x0000000d04a07547 */ /* 0x000fea000b800000 */
[----:B------:R-:W2:Y:S01]  /*2f60*/  S2UR UR7, SR_CgaCtaId ;  /* 0x00000000000779c3 */ /* 0x000ea20000008800 */
[----:B------:R-:W-:Y:S01]  /*2f70*/  UMOV UR4, 0x40 ;  /* 0x0000004000047882 */ /* 0x000fe20000000000 */
[----:B------:R-:W-:Y:S01]  /*2f80*/  NOP ;  /* 0x0000000000007918 */ /* 0x000fe20000000000 */
[----:B------:R-:W-:Y:S01]  /*2f90*/  UMOV UR6, 0x400 ;  /* 0x0000040000067882 */ /* 0x000fe20000000000 */
[----:B--2---:R-:W-:Y:S02]  /*2fa0*/  ULEA UR5, UR7, UR4, 0x18 ;  /* 0x0000000407057291 */ /* 0x004fe4000f8ec0ff */
[----:B------:R-:W-:-:S07]  /*2fb0*/  ULEA UR6, UR7, UR6, 0x18 ;  /* 0x0000000607067291 */ /* 0x000fce000f8ec0ff */
[----:B------:R-:W2:Y:S02]  /*2fc0*/  LDS.U8 R0, [UR5+0x1c] ;  /* 0x00001c05ff007984 */ /* 0x000ea40008000000 */
[----:B--2---:R-:W-:-:S13]  /*2fd0*/  ISETP.NE.AND P0, PT, R0, RZ, PT ;  /* 0x000000ff0000720c */ /* 0x004fda0003f05270 */
[----:B------:R-:W-:Y:S05]  /*2fe0*/  @P0 BRA `(.L_x_57) ;  /* 0x0000000000580947 */ /* 0x000fea0003800000 */
[----:B------:R-:W-:-:S13]  /*2ff0*/  ELECT P0, URZ, PT ;  /* 0x0000000000ff782f */ /* 0x000fda0003800000 */
[----:B------:R-:W-:Y:S05]  /*3000*/  @!P0 BRA `(.L_x_58) ;  /* 0x0000000000608947 */ /* 0x000fea0003800000 */
[----:B------:R-:W-:Y:S01]  /*3010*/  UMOV UR4, 0x10 ;  /* 0x0000001000047882 */ /* 0x000fe20000000000 */
[----:B------:R-:W-:Y:S01]  /*3020*/  HFMA2 R0, -RZ, RZ, 0, 5.9604644775390625e-08 ;  /* 0x00000001ff007431 */ /* 0x000fe200000001ff */
[----:B------:R-:W-:-:S03]  /*3030*/  MOV R3, 0xffff ;  /* 0x0000ffff00037802 */ /* 0x000fc60000000f00 */
[----:B------:R-:W-:Y:S04]  /*3040*/  DEPBAR.LE SB2, 0x36 ;  /* 0x0000ad800000791a */ /* 0x000fe80000000000 */
[----:B------:R-:W2:Y:S02]  /*3050*/  UTCATOMSWS.FIND_AND_SET.ALIGN UP0, UR4, UR4 ;  /* 0x00000004000475e3 */ /* 0x000ea40008000800 */
[----:B--2---:R-:W-:Y:S01]  /*3060*/  MOV R4, UR4 ;  /* 0x0000000400047c02 */ /* 0x004fe20008000f00 */
[----:B------:R-:W-:Y:S06]  /*3070*/  BRA.U UP0, `(.L_x_59) ;  /* 0x0000000100187547 */ /* 0x000fec000b800000 */
.L_x_60:
[----:B------:R-:W-:Y:S05]  /*3080*/  NANOSLEEP 0x64 ;  /* 0x000000640000795d */ /* 0x000fea0003800000 */
[----:B------:R-:W-:-:S05]  /*3090*/  UMOV UR4, 0x10 ;  /* 0x0000001000047882 */ /* 0x000fca0000000000 */
[----:B------:R-:W-:Y:S04]  /*30a0*/  DEPBAR.LE SB2, 0x36 ;  /* 0x0000ad800000791a */ /* 0x000fe80000000000 */
[----:B------:R-:W2:Y:S02]  /*30b0*/  UTCATOMSWS.FIND_AND_SET.ALIGN UP0, UR4, UR4 ;  /* 0x00000004000475e3 */ /* 0x000ea40008000800 */
[----:B--2---:R-:W-:Y:S01]  /*30c0*/  MOV R4, UR4 ;  /* 0x0000000400047c02 */ /* 0x004fe20008000f00 */
[----:B------:R-:W-:Y:S05]  /*30d0*/  BRA.U !UP0, `(.L_x_60) ;  /* 0xfffffffd08e87547 */ /* 0x000fea000b83ffff */
.L_x_59:
[-C--:B------:R-:W-:Y:S02]  /*30e0*/  SHF.L.U32 R3, R3, R4.reuse, RZ ;  /* 0x0000000403037219 */ /* 0x080fe400000006ff */
[----:B------:R-:W-:Y:S01]  /*30f0*/  SHF.L.U32 R0, R0, R4, RZ ;  /* 0x0000000400007219 */ /* 0x000fe200000006ff */
[----:B------:R-:W-:Y:S02]  /*3100*/  IMAD.SHL.U32 R4, R4, 0x20, RZ ;  /* 0x0000002004047824 */ /* 0x000fe400078e00ff */
[----:B------:R2:W-:Y:S04]  /*3110*/  ATOMS.OR RZ, [UR5+0x14], R3 ;  /* 0x00001403ffff798c */ /* 0x0005e8000b000005 */
[----:B------:R2:W-:Y:S04]  /*3120*/  ATOMS.OR RZ, [UR5+0x18], R0 ;  /* 0x00001800ffff798c */ /* 0x0005e8000b000005 */
[----:B------:R2:W-:Y:S01]  /*3130*/  STS [UR6+0x150], R4 ;  /* 0x00015004ff007988 */ /* 0x0005e20008000806 */
[----:B------:R-:W-:Y:S05]  /*3140*/  BRA `(.L_x_58) ;  /* 0x0000000000107947 */ /* 0x000fea0003800000 */
.L_x_57:
[----:B------:R-:W-:Y:S02]  /*3150*/  MOV R0, 0xffffffff ;  /* 0xffffffff00007802 */ /* 0x000fe40000000f00 */
[----:B------:R-:W-:-:S03]  /*3160*/  MOV R4, 0x3190 ;  /* 0x0000319000047802 */ /* 0x000fc60000000f00 */
[----:B------:R2:W-:Y:S04]  /*3170*/  STS [UR6+0x150], R0 ;  /* 0x00015000ff007988 */ /* 0x0005e80008000806 */
[----:B-12--5:R-:W-:Y:S05]  /*3180*/  CALL.REL.NOINC `($__internal_1_$__cuda_sm10x_tcgen05_guardrail_trap_phase_invalid_during_alloc) ;  /* 0x0000006000247944 */ /* 0x026fea0003c00000 */
.L_x_58:
[----:B------:R-:W-:Y:S05]  /*3190*/  WARPSYNC.ALL ;  /* 0x0000000000007948 */ /* 0x000fea0003800000 */
[----:B------:R-:W3:Y:S01]  /*31a0*/  S2UR UR4, SR_CgaCtaId ;  /* 0x00000000000479c3 */ /* 0x000ee20000008800 */
[----:B------:R-:W-:Y:S01]  /*31b0*/  UMOV UR17, 0x400 ;  /* 0x0000040000117882 */ /* 0x000fe20000000000 */
[----:B------:R-:W-:-:S06]  /*31c0*/  NOP ;  /* 0x0000000000007918 */ /* 0x000fcc0000000000 */
[----:B------:R-:W-:Y:S06]  /*31d0*/  BAR.ARV 0x6, 0xa0 ;  /* 0x0182800000007b1d */ /* 0x000fec0000002000 */
[----:B------:R-:W4:Y:S01]  /*31e0*/  LDCU UR5, c[0x0][0x38c] ;  /* 0x00007180ff0577ac */ /* 0x000f220008000800 */
[----:B------:R-:W-:Y:S01]  /*31f0*/  LOP3.LUT R2, R2, 0xffff, RZ, 0xc0, !PT ;  /* 0x0000ffff02027812 */ /* 0x000fe200078ec0ff */
[----:B------:R-:W-:Y:S01]  /*3200*/  IMAD.MOV.U32 R11, RZ, RZ, 0x1 ;  /* 0x00000001ff0b7424 */ /* 0x000fe200078e00ff */
[----:B------:R-:W-:Y:S01]  /*3210*/  CS2R R8, SRZ ;  /* 0x0000000000087805 */ /* 0x000fe2000001ff00 */
[----:B------:R-:W1:Y:S01]  /*3220*/  LDCU UR8, c[0x0][0x38c] ;  /* 0x00007180ff0877ac */ /* 0x000e620008000800 */
[----:B------:R-:W-:Y:S01]  /*3230*/  R2UR UR19, R2 ;  /* 0x00000000021372ca */ /* 0x000fe200000e0000 */
[----:B------:R-:W-:Y:S01]  /*3240*/  IMAD.MOV.U32 R10, RZ, RZ, RZ ;  /* 0x000000ffff0a7224 */ /* 0x000fe200078e00ff */
[----:B------:R-:W-:Y:S01]  /*3250*/  UMOV UR22, URZ ;  /* 0x000000ff00167c82 */ /* 0x000fe20008000000 */
[----:B------:R-:W-:Y:S01]  /*3260*/  UMOV UR14, URZ ;  /* 0x000000ff000e7c82 */ /* 0x000fe20008000000 */
[----:B---3--:R-:W-:Y:S01]  /*3270*/  ULEA UR17, UR4, UR17, 0x18 ;  /* 0x0000001104117291 */ /* 0x008fe2000f8ec0ff */
[----:B------:R-:W-:Y:S01]  /*3280*/  UMOV UR26, 0x0 ;  /* 0x00000000001a7882 */ /* 0x000fe20000000000 */
[----:B------:R-:W-:-:S02]  /*3290*/  UMOV UR27, 0x4200010 ;  /* 0x04200010001b7882 */ /* 0x000fc40000000000 */
[----:B------:R-:W-:Y:S02]  /*32a0*/  UIADD3 UR6, UPT, UPT, UR17, 0x4400, URZ ;  /* 0x0000440011067890 */ /* 0x000fe4000fffe0ff */
[----:B------:R-:W-:Y:S02]  /*32b0*/  UIADD3 UR7, UPT, UPT, UR17, 0x9400, URZ ;  /* 0x0000940011077890 */ /* 0x000fe4000fffe0ff */
[----:B----4-:R-:W-:Y:S01]  /*32c0*/  UIADD3 UR5, UPT, UPT, UR5, 0x1f, URZ ;  /* 0x0000001f05057890 */ /* 0x010fe2000fffe0ff */
[----:B--2---:R-:W2:Y:S01]  /*32d0*/  LDS R0, [UR17+0x150] ;  /* 0x00015011ff007984 */ /* 0x004ea20008000800 */
[----:B------:R-:W-:Y:S02]  /*32e0*/  USHF.R.U32.HI UR6, URZ, 0x4, UR6 ;  /* 0x00000004ff067899 */ /* 0x000fe40008011606 */
[----:B------:R-:W-:Y:S02]  /*32f0*/  USHF.R.S32.HI UR4, URZ, 0x1f, UR5 ;  /* 0x0000001fff047899 */ /* 0x000fe40008011405 */
[----:B------:R-:W-:-:S02]  /*3300*/  ULOP3.LUT UR6, UR6, 0x3fff, URZ, 0xc0, !UPT ;  /* 0x00003fff06067892 */ /* 0x000fc4000f8ec0ff */
[----:B------:R-:W-:Y:S02]  /*3310*/  ULEA.HI UR4, UR4, UR5, URZ, 0x5 ;  /* 0x0000000504047291 */ /* 0x000fe4000f8f28ff */
[----:B------:R-:W-:Y:S02]  /*3320*/  USHF.R.U32.HI UR5, URZ, 0x4, UR7 ;  /* 0x00000004ff057899 */ /* 0x000fe40008011607 */
[----:B------:R-:W-:Y:S02]  /*3330*/  USHF.R.S32.HI UR28, URZ, 0x5, UR4 ;  /* 0x00000005ff1c7899 */ /* 0x000fe40008011404 */
[----:B------:R-:W-:Y:S02]  /*3340*/  ULOP3.LUT UR5, UR5, 0x3fff, URZ, 0xc0, !UPT ;  /* 0x00003fff05057892 */ /* 0x000fe4000f8ec0ff */
[----:B------:R-:W-:Y:S02]  /*3350*/  UISETP.LT.AND UP0, UPT, UR28, 0x1, UPT ;  /* 0x000000011c00788c */ /* 0x000fe4000bf01270 */
[----:B------:R-:W-:-:S02]  /*3360*/  ULOP3.LUT UR20, UR6, 0x10000, URZ, 0xfc, !UPT ;  /* 0x0001000006147892 */ /* 0x000fc4000f8efcff */
[----:B------:R-:W-:Y:S02]  /*3370*/  USEL UR29, UR28, 0x1, !UP0 ;  /* 0x000000011c1d7887 */ /* 0x000fe4000c000000 */
[----:B------:R-:W-:Y:S02]  /*3380*/  ULOP3.LUT UR21, UR5, 0x10000, URZ, 0xfc, !UPT ;  /* 0x0001000005157892 */ /* 0x000fe4000f8efcff */
[----:B------:R-:W-:Y:S02]  /*3390*/  UIADD3 UR29, UPT, UPT, -UR29, URZ, URZ ;  /* 0x000000ff1d1d7290 */ /* 0x000fe4000fffe1ff */
[----:B-1----:R-:W-:Y:S01]  /*33a0*/  UISETP.GE.AND UP4, UPT, UR8, 0x1, UPT ;  /* 0x000000010800788c */ /* 0x002fe2000bf86270 */
[----:B------:R-:W-:Y:S01]  /*33b0*/  UMOV UR24, 0x0 ;  /* 0x0000000000187882 */ /* 0x000fe20000000000 */
[----:B------:R-:W-:Y:S01]  /*33c0*/  UMOV UR25, 0x4200010 ;  /* 0x0420001000197882 */ /* 0x000fe20000000000 */
[----:B--2---:R-:W-:-:S15]  /*33d0*/  R2UR UR30, R0 ;  /* 0x00000000001e72ca */ /* 0x004fde00000e0000 */
.L_x_67:
[----:B------:R-:W-:Y:S02]  /*33e0*/  LEA R0, R10, UR17, 0x3 ;  /* 0x000000110a007c11 */ /* 0x000fe4000f8e18ff */
[----:B------:R-:W-:Y:S02]  /*33f0*/  SHF.L.U32 R2, R9, 0x1f, RZ ;  /* 0x0000001f09027819 */ /* 0x000fe400000006ff */
[----:B------:R-:W-:Y:S01]  /*3400*/  PLOP3.LUT P0, PT, PT, PT, UP4, 0x80, 0x8 ;  /* 0x000000000008781c */ /* 0x000fe20003f0f048 */
[----:B------:R-:W-:Y:S01]  /*3410*/  VIADD R3, R0, 0xb0 ;  /* 0x000000b000037836 */ /* 0x000fe20000000000 */
[----:B-1----:R-:W1:Y:S02]  /*3420*/  SYNCS.PHASECHK.TRANS64.TRYWAIT P1, [R0+URZ+0xa0], R2 ;  /* 0x0000a002000075a7 */ /* 0x002e6400080211ff */
[----:B-1-3--:R-:W-:Y:S09]  /*3430*/  @!P1 BRA `(.L_x_61) ;  /* 0x0000005400789947 */ /* 0x00aff20003800000 */
.L_x_156:
[----:B------:R-:W-:Y:S01]  /*3440*/  LEA R4, R10, UR17, 0x4 ;  /* 0x000000110a047c11 */ /* 0x000fe2000f8e20ff */
[----:B------:R-:W-:Y:S01]  /*3450*/  @UP4 ULEA UR4, UR14, UR17, 0x3 ;  /* 0x000000110e044291 */ /* 0x000fe2000f8e18ff */
[----:B------:R-:W-:Y:S01]  /*3460*/  PLOP3.LUT P2, PT, PT, PT, PT, 0x80, 0x8 ;  /* 0x000000000008781c */ /* 0x000fe20003f4f070 */
[----:B------:R-:W-:Y:S01]  /*3470*/  ULEA UR23, UR22, UR17, 0x3 ;  /* 0x0000001116177291 */ /* 0x000fe2000f8e18ff */
[----:B------:R-:W-:Y:S02]  /*3480*/  PRMT R3, RZ, 0x654, R3 ;  /* 0x00000654ff037816 */ /* 0x000fe40000000003 */
[----:B------:R-:W2:Y:S01]  /*3490*/  LDS.128 R4, [R4+0x130] ;  /* 0x0001300004047984 */ /* 0x000ea20000000c00 */
[----:B-1----:R-:W-:Y:S02]  /*34a0*/  @P0 SHF.L.U32 R2, R8, 0x1f, RZ ;  /* 0x0000001f08020819 */ /* 0x002fe400000006ff */
[----:B------:R-:W-:Y:S01]  /*34b0*/  SHF.L.U32 R0, R11, 0x1f, RZ ;  /* 0x0000001f0b007819 */ /* 0x000fe200000006ff */
[----:B------:R-:W-:Y:S01]  /*34c0*/  @!PT LDS RZ, [RZ] ;  /* 0x00000000fffff984 */ /* 0x000fe20000000800 */
[----:B------:R-:W-:Y:S01]  /*34d0*/  @!PT LDS RZ, [RZ] ;  /* 0x00000000fffff984 */ /* 0x000fe20000000800 */
[----:B------:R-:W-:Y:S01]  /*34e0*/  @!PT LDS RZ, [RZ] ;  /* 0x00000000fffff984 */ /* 0x000fe20000000800 */
[----:B------:R-:W-:Y:S01]  /*34f0*/  @!PT LDS RZ, [RZ] ;  /* 0x00000000fffff984 */ /* 0x000fe20000000800 */
[----:B------:R1:W-:Y:S06]  /*3500*/  MEMBAR.ALL.CTA ;  /* 0x0000000000007992 */ /* 0x0003ec0000008000 */
[----:B-1----:R-:W1:Y:S02]  /*3510*/  FENCE.VIEW.ASYNC.S ;  /* 0x00000000000073c6 */ /* 0x002e640000000000 */
[----:B-1----:R1:W-:Y:S01]  /*3520*/  SYNCS.ARRIVE.TRANS64.RED.A1T0 RZ, [R3+URZ], RZ ;  /* 0x000000ff03ff79a7 */ /* 0x0023e200081004ff */
[----:B------:R1:W3:Y:S01]  /*3530*/  @P0 SYNCS.PHASECHK.TRANS64.TRYWAIT P2, [UR4], R2 ;  /* 0x00000002ff0005a7 */ /* 0x0002e20008041104 */
[----:B------:R-:W-:Y:S01]  /*3540*/  ULEA.HI UR4, UR22, UR22, URZ, 0x1 ;  /* 0x0000001616047291 */ /* 0x000fe2000f8f08ff */
[----:B--2---:R-:W-:-:S03]  /*3550*/  LOP3.LUT P1, RZ, R6, 0x1, RZ, 0xc0, !PT ;  /* 0x0000000106ff7812 */ /* 0x004fc6000782c0ff */
[----:B------:R-:W-:Y:S02]  /*3560*/  USHF.L.U32 UR18, UR4, 0x6, URZ ;  /* 0x0000000604127899 */ /* 0x000fe400080006ff */
[----:B------:R-:W-:Y:S02]  /*3570*/  ULOP3.LUT UR4, UR4, 0xffe, URZ, 0xc0, !UPT ;  /* 0x00000ffe04047892 */ /* 0x000fe4000f8ec0ff */
[----:B------:R-:W-:Y:S02]  /*3580*/  ULOP3.LUT UR18, UR18, 0xffffff80, URZ, 0xc0, !UPT ;  /* 0xffffff8012127892 */ /* 0x000fe4000f8ec0ff */
[----:B------:R-:W-:Y:S02]  /*3590*/  UIADD3 UR4, UPT, UPT, -UR4, UR22, URZ ;  /* 0x0000001604047290 */ /* 0x000fe4000fffe1ff */
[----:B------:R-:W-:Y:S01]  /*35a0*/  UIADD3 UR18, UPT, UPT, UR30, UR18, URZ ;  /* 0x000000121e127290 */ /* 0x000fe2000fffe0ff */
[----:B------:R-:W2:Y:S03]  /*35b0*/  SYNCS.PHASECHK.TRANS64.TRYWAIT P0, [UR23+0xe0], R0 ;  /* 0x0000e000ff0075a7 */ /* 0x000ea60008001117 */
[----:B------:R-:W-:Y:S01]  /*35c0*/  ULEA UR18, UR4, UR18, 0x14 ;  /* 0x0000001204127291 */ /* 0x000fe2000f8ea0ff */
[----:B-123--:R-:W-:Y:S11]  /*35d0*/  @!P0 BRA `(.L_x_62) ;  /* 0x0000005400248947 */ /* 0x00eff60003800000 */
.L_x_158:
[----:B------:R-:W-:Y:S01]  /*35e0*/  IADD3 R10, PT, PT, R10, 0x1, RZ ;  /* 0x000000010a0a7810 */ /* 0x000fe20007ffe0ff */
[----:B------:R-:W-:Y:S06]  /*35f0*/  BRA.U !UP4, `(.L_x_63) ;  /* 0x000000010c987547 */ /* 0x000fec000b800000 */
[----:B------:R-:W-:Y:S01]  /*3600*/  UPLOP3.LUT UP2, UPT, UPT, UPT, UPT, 0x40, 0x4 ;  /* 0x000000000004789c */ /* 0x000fe20003f4e870 */
[----:B------:R-:W-:Y:S01]  /*3610*/  UMOV UR16, UR29 ;  /* 0x0000001d00107c82 */ /* 0x000fe20008000000 */
[----:B------:R-:W-:Y:S01]  /*3620*/  UMOV UR15, UR28 ;  /* 0x0000001c000f7c82 */ /* 0x000fe20008000000 */
[----:B------:R-:W-:-:S08]  /*3630*/  UMOV UR6, UR14 ;  /* 0x0000000e00067c82 */ /* 0x000fd00008000000 */
.L_x_66:
[----:B------:R-:W-:Y:S02]  /*3640*/  UIADD3 UR16, UPT, UPT, UR16, 0x1, URZ ;  /* 0x0000000110107890 */ /* 0x000fe4000fffe0ff */
[----:B--2---:R-:W-:Y:S02]  /*3650*/  ULEA UR5, UR6, UR17, 0x3 ;  /* 0x0000001106057291 */ /* 0x004fe4000f8e18ff */
[----:B------:R-:W-:Y:S01]  /*3660*/  UISETP.NE.AND UP3, UPT, UR16, URZ, UPT ;  /* 0x000000ff1000728c */ /* 0x000fe2000bf65270 */
[----:B---3--:R-:W-:Y:S10]  /*3670*/  @P2 BRA `(.L_x_64) ;  /* 0x00000000000c2947 */ /* 0x008ff40003800000 */
[----:B-1----:R-:W-:Y:S04]  /*3680*/  SHF.L.U32 R2, R8, 0x1f, RZ ;  /* 0x0000001f08027819 */ /* 0x002fe800000006ff */
[----:B------:R-:W1:Y:S02]  /*3690*/  SYNCS.PHASECHK.TRANS64.TRYWAIT P0, [UR5], R2 ;  /* 0x00000002ff0075a7 */ /* 0x000e640008001105 */
[----:B-1----:R-:W-:Y:S05]  /*36a0*/  @!P0 BRA `(.L_x_65) ;  /* 0x0000005400088947 */ /* 0x002fea0003800000 */
.L_x_64:
[----:B------:R-:W-:Y:S01]  /*36b0*/  UISETP.NE.AND UP0, UPT, UR15, 0x1, UPT ;  /* 0x000000010f00788c */ /* 0x000fe2000bf05270 */
[----:B------:R-:W-:Y:S01]  /*36c0*/  PLOP3.LUT P2, PT, PT, PT, PT, 0x80, 0x8 ;  /* 0x000000000008781c */ /* 0x000fe20003f4f070 */
[----:B------:R-:W-:Y:S02]  /*36d0*/  UIADD3 UR4, UPT, UPT, UR6, 0x1, URZ ;  /* 0x0000000106047890 */ /* 0x000fe4000fffe0ff */
[----:B------:R-:W-:Y:S02]  /*36e0*/  ULEA UR12, UR6, UR21, 0x9 ;  /* 0x00000015060c7291 */ /* 0x000fe4000f8e48ff */
[----:B------:R-:W-:Y:S01]  /*36f0*/  UISETP.NE.AND UP1, UPT, UR4, 0x5, UPT ;  /* 0x000000050400788c */ /* 0x000fe2000bf25270 */
[----:B------:R-:W-:Y:S01]  /*3700*/  PLOP3.LUT P0, PT, PT, PT, UP0, 0x80, 0x8 ;  /* 0x000000000008781c */ /* 0x000fe20003f0f008 */
[----:B------:R-:W-:Y:S02]  /*3710*/  UIADD3 UR10, UPT, UPT, UR12, 0x2, URZ ;  /* 0x000000020c0a7890 */ /* 0x000fe4000fffe0ff */
[----:B------:R-:W-:Y:S02]  /*3720*/  USEL UR7, URZ, 0x1, UP1 ;  /* 0x00000001ff077887 */ /* 0x000fe40008800000 */
[----:B------:R-:W-:Y:S02]  /*3730*/  USEL UR14, UR4, URZ, UP1 ;  /* 0x000000ff040e7287 */ /* 0x000fe40008800000 */
[----:B------:R-:W-:Y:S02]  /*3740*/  UIADD3 UR15, UPT, UPT, UR15, -0x1, URZ ;  /* 0xffffffff0f0f7890 */ /* 0x000fe4000fffe0ff */
[----:B------:R-:W-:Y:S01]  /*3750*/  @UP0 ULEA UR4, UR14, UR17, 0x3 ;  /* 0x000000110e040291 */ /* 0x000fe2000f8e18ff */
[----:B------:R-:W-:Y:S01]  /*3760*/  LOP3.LUT R8, R8, UR7, RZ, 0x3c, !PT ;  /* 0x0000000708087c12 */ /* 0x000fe2000f8e3cff */
[----:B------:R-:W-:Y:S01]  /*3770*/  UIADD3 UR7, UPT, UPT, UR5, 0x28, URZ ;  /* 0x0000002805077890 */ /* 0x000fe2000fffe0ff */
[----:B------:R-:W-:Y:S02]  /*3780*/  UMOV UR13, 0x80004020 ;  /* 0x80004020000d7882 */ /* 0x000fe40000000000 */
[----:B-1----:R-:W-:Y:S01]  /*3790*/  @P0 SHF.L.U32 R0, R8, 0x1f, RZ ;  /* 0x0000001f08000819 */ /* 0x002fe200000006ff */
[----:B------:R-:W-:Y:S01]  /*37a0*/  UMOV UR5, 0x80004020 ;  /* 0x8000402000057882 */ /* 0x000fe20000000000 */
[----:B------:R-:W-:Y:S01]  /*37b0*/  UMOV UR11, 0x80004020 ;  /* 0x80004020000b7882 */ /* 0x000fe20000000000 */
[----:B------:R-:W-:Y:S01]  /*37c0*/  UMOV UR9, 0x80004020 ;  /* 0x8000402000097882 */ /* 0x000fe20000000000 */
[----:B------:R2:W3:Y:S01]  /*37d0*/  @P0 SYNCS.PHASECHK.TRANS64.TRYWAIT P2, [UR4], R0 ;  /* 0x00000000ff0005a7 */ /* 0x0004e20008041104 */
[----:B------:R-:W-:Y:S03]  /*37e0*/  ULEA UR4, UR6, UR20, 0x8 ;  /* 0x0000001406047291 */ /* 0x000fe6000f8e40ff */
[----:B------:R-:W-:Y:S01]  /*37f0*/  UMOV UR6, UR14 ;  /* 0x0000000e00067c82 */ /* 0x000fe20008000000 */
[----:B------:R-:W-:Y:S05]  /*3800*/  UIADD3 UR8, UPT, UPT, UR4, 0x2, URZ ;  /* 0x0000000204087890 */ /* 0x000fea000fffe0ff */
[----:B------:R2:W-:Y:S01]  /*3810*/  UTCHMMA gdesc[UR4], gdesc[UR12], tmem[UR18], tmem[UR26], idesc[UR27], UP2 ;  /* 0x00ff1a0c040075ea */ /* 0x0005e20009000012 */
[----:B------:R-:W-:Y:S03]  /*3820*/  UPLOP3.LUT UP2, UPT, UPT, UPT, UPT, 0x80, 0x8 ;  /* 0x000000000008789c */ /* 0x000fe60003f4f070 */
[----:B------:R2:W-:Y:S01]  /*3830*/  UTCHMMA gdesc[UR8], gdesc[UR10], tmem[UR18], tmem[UR24], idesc[UR25], UPT ;  /* 0x00ff180a080075ea */ /* 0x0005e2000b800012 */
[----:B------:R2:W-:Y:S01]  /*3840*/  UTCBAR.MULTICAST [UR7], URZ, UR19 ;  /* 0x000000ff070073e9 */ /* 0x0005e20008000813 */
[----:B------:R-:W-:Y:S06]  /*3850*/  BRA.U UP3, `(.L_x_66) ;  /* 0xfffffffd03787547 */ /* 0x000fec000b83ffff */
.L_x_63:
[----:B--2---:R-:W-:Y:S01]  /*3860*/  UIADD3 UR4, UPT, UPT, UR22, 0x1, URZ ;  /* 0x0000000116047890 */ /* 0x004fe2000fffe0ff */
[C---:B------:R-:W-:Y:S01]  /*3870*/  ISETP.NE.AND P0, PT, R10.reuse, 0x2, PT ;  /* 0x000000020a00780c */ /* 0x040fe20003f05270 */
[----:B------:R-:W-:Y:S02]  /*3880*/  UIADD3 UR5, UPT, UPT, UR23, 0xc0, URZ ;  /* 0x000000c017057890 */ /* 0x000fe4000fffe0ff */
[----:B------:R-:W-:Y:S01]  /*3890*/  UISETP.NE.AND UP0, UPT, UR4, 0x4, UPT ;  /* 0x000000040400788c */ /* 0x000fe2000bf05270 */
[----:B-1----:R-:W-:Y:S02]  /*38a0*/  SEL R0, RZ, 0x1, P0 ;  /* 0x00000001ff007807 */ /* 0x002fe40000000000 */
[----:B------:R-:W-:Y:S01]  /*38b0*/  SEL R10, R10, RZ, P0 ;  /* 0x000000ff0a0a7207 */ /* 0x000fe20000000000 */
[----:B------:R-:W-:Y:S01]  /*38c0*/  USEL UR6, URZ, 0x1, UP0 ;  /* 0x00000001ff067887 */ /* 0x000fe20008000000 */
[----:B------:R-:W-:Y:S01]  /*38d0*/  LOP3.LUT R9, R9, R0, RZ, 0x3c, !PT ;  /* 0x0000000009097212 */ /* 0x000fe200078e3cff */
[----:B------:R-:W-:Y:S01]  /*38e0*/  USEL UR22, UR4, URZ, UP0 ;  /* 0x000000ff04167287 */ /* 0x000fe20008000000 */
[----:B------:R1:W-:Y:S03]  /*38f0*/  UTCBAR [UR5], URZ ;  /* 0x000000ff050073e9 */ /* 0x0003e600080000ff */
[----:B------:R-:W-:Y:S01]  /*3900*/  LOP3.LUT R11, R11, UR6, RZ, 0x3c, !PT ;  /* 0x000000060b0b7c12 */ /* 0x000fe2000f8e3cff */
[----:B------:R-:W-:Y:S07]  /*3910*/  @P1 BRA `(.L_x_67) ;  /* 0xfffffff800b01947 */ /* 0x000fee000383ffff */
[----:B------:R-:W2:Y:S01]  /*3920*/  S2UR UR8, SR_CgaCtaId ;  /* 0x00000000000879c3 */ /* 0x000ea20000008800 */
[----:B------:R-:W-:Y:S01]  /*3930*/  ELECT P0, URZ, PT ;  /* 0x0000000000ff782f */ /* 0x000fe20003800000 */
[----:B------:R-:W-:Y:S01]  /*3940*/  IMAD.MOV.U32 R0, RZ, RZ, 0x1 ;  /* 0x00000001ff007424 */ /* 0x000fe200078e00ff */
[----:B------:R-:W-:Y:S01]  /*3950*/  UIADD3 UR17, UPT, UPT, UR17, 0xe0, URZ ;  /* 0x000000e011117890 */ /* 0x000fe2000fffe0ff */
[----:B------:R-:W-:Y:S01]  /*3960*/  SHF.L.U32 R2, R11, 0x1f, RZ ;  /* 0x0000001f0b027819 */ /* 0x000fe200000006ff */
[----:B------:R-:W-:-:S03]  /*3970*/  UMOV UR4, 0x40 ;  /* 0x0000004000047882 */ /* 0x000fc60000000000 */
[----:B------:R-:W-:Y:S01]  /*3980*/  UVIRTCOUNT.DEALLOC.SMPOOL 0x80 ;  /* 0x000000800000784c */ /* 0x000fe20000000000 */
[----:B--2---:R-:W-:Y:S02]  /*3990*/  ULEA UR8, UR8, UR4, 0x18 ;  /* 0x0000000408087291 */ /* 0x004fe4000f8ec0ff */
[----:B------:R-:W-:-:S07]  /*39a0*/  ULEA UR4, UR22, UR17, 0x3 ;  /* 0x0000001116047291 */ /* 0x000fce000f8e18ff */
[----:B------:R2:W-:Y:S02]  /*39b0*/  @P0 STS.U8 [UR8+0x1c], R0 ;  /* 0x00001c00ff000988 */ /* 0x0005e40008000008 */
[----:B------:R-:W4:Y:S02]  /*39c0*/  SYNCS.PHASECHK.TRANS64.TRYWAIT P0, [UR4], R2 ;  /* 0x00000002ff0075a7 */ /* 0x000f240008001104 */
[----:B--2-4-:R-:W-:Y:S05]  /*39d0*/  @!P0 BRA `(.L_x_68) ;  /* 0x0000005000548947 */ /* 0x014fea0003800000 */
.L_x_161:
[----:B------:R-:W-:-:S04]  /*39e0*/  UIADD3 UR4, UPT, UPT, UR22, 0x1, URZ ;  /* 0x0000000116047890 */ /* 0x000fc8000fffe0ff */
[----:B------:R-:W-:-:S04]  /*39f0*/  UISETP.NE.AND UP0, UPT, UR4, 0x4, UPT ;  /* 0x000000040400788c */ /* 0x000fc8000bf05270 */
[----:B------:R-:W-:Y:S02]  /*3a00*/  USEL UR6, URZ, 0x1, UP0 ;  /* 0x00000001ff067887 */ /* 0x000fe40008000000 */
[----:B------:R-:W-:-:S04]  /*3a10*/  USEL UR4, UR4, URZ, UP0 ;  /* 0x000000ff04047287 */ /* 0x000fc80008000000 */
[----:B-1----:R-:W-:Y:S01]  /*3a20*/  ULEA UR5, UR4, UR17, 0x3 ;  /* 0x0000001104057291 */ /* 0x002fe2000f8e18ff */
[----:B--2---:R-:W-:-:S04]  /*3a30*/  LOP3.LUT R2, R11, UR6, RZ, 0x3c, !PT ;  /* 0x000000060b027c12 */ /* 0x004fc8000f8e3cff */
[----:B------:R-:W-:-:S04]  /*3a40*/  SHF.L.U32 R3, R2, 0x1f, RZ ;  /* 0x0000001f02037819 */ /* 0x000fc800000006ff */
[----:B------:R-:W1:Y:S02]  /*3a50*/  SYNCS.PHASECHK.TRANS64.TRYWAIT P0, [UR5], R3 ;  /* 0x00000003ff0075a7 */ /* 0x000e640008001105 */
[----:B-1----:R-:W-:Y:S05]  /*3a60*/  @!P0 BRA `(.L_x_69) ;  /* 0x0000005000488947 */ /* 0x002fea0003800000 */
.L_x_163:
        /* <DEDUP_REMOVED lines=9> */
.L_x_165:
[----:B------:R-:W-:-:S04]  /*3b00*/  UIADD3 UR4, UPT, UPT, UR4, 0x1, URZ ;  /* 0x0000000104047890 */ /* 0x000fc8000fffe0ff */
[----:B------:R-:W-:-:S04]  /*3b10*/  UISETP.NE.AND UP0, UPT, UR4, 0x4, UPT ;  /* 0x000000040400788c */ /* 0x000fc8000bf05270 */
[----:B------:R-:W-:Y:S02]  /*3b20*/  USEL UR5, URZ, 0x1, UP0 ;  /* 0x00000001ff057887 */ /* 0x000fe40008000000 */
[----:B------:R-:W-:-:S04]  /*3b30*/  USEL UR4, UR4, URZ, UP0 ;  /* 0x000000ff04047287 */ /* 0x000fc80008000000 */
[----:B------:R-:W-:Y:S01]  /*3b40*/  ULEA UR4, UR4, UR17, 0x3 ;  /* 0x0000001104047291 */ /* 0x000fe2000f8e18ff */
[----:B------:R-:W-:-:S04]  /*3b50*/  LOP3.LUT R2, R2, UR5, RZ, 0x3c, !PT ;  /* 0x0000000502027c12 */ /* 0x000fc8000f8e3cff */
[----:B------:R-:W-:-:S04]  /*3b60*/  SHF.L.U32 R2, R2, 0x1f, RZ ;  /* 0x0000001f02027819 */ /* 0x000fc800000006ff */
[----:B------:R-:W2:Y:S02]  /*3b70*/  SYNCS.PHASECHK.TRANS64.TRYWAIT P0, [UR4], R2 ;  /* 0x00000002ff0075a7 */ /* 0x000ea40008001104 */
[----:B--2---:R-:W-:Y:S05]  /*3b80*/  @!P0 BRA `(.L_x_71) ;  /* 0x0000005000308947 */ /* 0x004fea0003800000 */
.L_x_167:
[----:B------:R-:W-:Y:S01]  /*3b90*/  NOP ;  /* 0x0000000000007918 */ /* 0x000fe20000000000 */
[----:B-1----:R-:W1:Y:S01]  /*3ba0*/  LDS R0, [UR8+0x14] ;  /* 0x00001408ff007984 */ /* 0x002e620008000800 */
[----:B------:R-:W-:Y:S01]  /*3bb0*/  ULOP3.LUT UR4, UR30, 0xffff, URZ, 0xc0, !UPT ;  /* 0x0000ffff1e047892 */ /* 0x000fe2000f8ec0ff */
[----:B------:R-:W-:Y:S01]  /*3bc0*/  UMOV UR5, 0xffff ;  /* 0x0000ffff00057882 */ /* 0x000fe20000000000 */
[----:B------:R-:W-:Y:S02]  /*3bd0*/  UMOV UR6, 0x1 ;  /* 0x0000000100067882 */ /* 0x000fe40000000000 */
[----:B------:R-:W-:-:S04]  /*3be0*/  USHF.R.U32.HI UR4, URZ, 0x5, UR4 ;  /* 0x00000005ff047899 */ /* 0x000fc80008011604 */
[----:B------:R-:W-:Y:S02]  /*3bf0*/  USHF.L.U32 UR5, UR5, UR4, URZ ;  /* 0x0000000405057299 */ /* 0x000fe400080006ff */
[----:B------:R-:W-:-:S04]  /*3c00*/  USHF.L.U32 UR4, UR6, UR4, URZ ;  /* 0x0000000406047299 */ /* 0x000fc800080006ff */
[----:B-1----:R-:W-:-:S04]  /*3c10*/  LOP3.LUT R0, R0, UR5, RZ, 0xc0, !PT ;  /* 0x0000000500007c12 */ /* 0x002fc8000f8ec0ff */
[----:B------:R-:W-:-:S13]  /*3c20*/  ISETP.NE.AND P0, PT, R0, UR5, PT ;  /* 0x0000000500007c0c */ /* 0x000fda000bf05270 */
[----:B------:R-:W-:Y:S05]  /*3c30*/  @P0 BRA `(.L_x_72) ;  /* 0x0000000000580947 */ /* 0x000fea0003800000 */
[----:B------:R-:W1:Y:S02]  /*3c40*/  LDS R0, [UR8+0x18] ;  /* 0x00001808ff007984 */ /* 0x000e640008000800 */
[----:B-1----:R-:W-:-:S04]  /*3c50*/  LOP3.LUT R0, R0, UR4, RZ, 0xc0, !PT ;  /* 0x0000000400007c12 */ /* 0x002fc8000f8ec0ff */
[----:B------:R-:W-:-:S13]  /*3c60*/  ISETP.NE.AND P0, PT, R0, UR4, PT ;  /* 0x0000000400007c0c */ /* 0x000fda000bf05270 */
[----:B------:R-:W-:Y:S05]  /*3c70*/  @P0 BRA `(.L_x_73) ;  /* 0x00000000003c0947 */ /* 0x000fea0003800000 */
[----:B------:R-:W1:Y:S01]  /*3c80*/  S2R R2, SR_LANEID ;  /* 0x0000000000027919 */ /* 0x000e620000000000 */
[----:B------:R-:W-:-:S06]  /*3c90*/  ULOP3.LUT UR5, URZ, UR5, URZ, 0x33, !UPT ;  /* 0x00000005ff057292 */ /* 0x000fcc000f8e33ff */
[----:B------:R-:W-:-:S04]  /*3ca0*/  IMAD.U32 R0, RZ, RZ, UR5 ;  /* 0x00000005ff007e24 */ /* 0x000fc8000f8e00ff */
[----:B------:R2:W4:Y:S02]  /*3cb0*/  REDUX UR7, R0 ;  /* 0x00000000000773c4 */ /* 0x0005240000000000 */
[----:B------:R1:W-:Y:S01]  /*3cc0*/  UTCATOMSWS.AND URZ, UR5 ;  /* 0x0000000500ff79e3 */ /* 0x0003e20008000000 */
[----:B--2---:R-:W-:Y:S01]  /*3cd0*/  LOP3.LUT R0, RZ, UR4, RZ, 0x33, !PT ;  /* 0x00000004ff007c12 */ /* 0x004fe2000f8e33ff */
[----:B------:R-:W-:Y:S02]  /*3ce0*/  VOTEU.ANY UR4, UPT, PT ;  /* 0x0000000000047886 */ /* 0x000fe400038e0100 */
[----:B------:R-:W-:Y:S02]  /*3cf0*/  UFLO.U32 UR4, UR4 ;  /* 0x00000004000472bd */ /* 0x000fe400080e0000 */
[----:B------:R-:W2:Y:S04]  /*3d00*/  REDUX UR6, R0 ;  /* 0x00000000000673c4 */ /* 0x000ea80000000000 */
[----:B-1----:R-:W-:-:S02]  /*3d10*/  ISETP.EQ.U32.AND P0, PT, R2, UR4, PT ;  /* 0x0000000402007c0c */ /* 0x002fc4000bf02070 */
[----:B----4-:R-:W-:-:S11]  /*3d20*/  MOV R2, UR7 ;  /* 0x0000000700027c02 */ /* 0x010fd60008000f00 */
[----:B------:R1:W-:Y:S01]  /*3d30*/  @P0 ATOMS.AND RZ, [UR8+0x14], R2 ;  /* 0x00001402ffff098c */ /* 0x0003e2000a800008 */
[----:B--2---:R-:W-:-:S05]  /*3d40*/  IMAD.U32 R0, RZ, RZ, UR6 ;  /* 0x00000006ff007e24 */ /* 0x004fca000f8e00ff */
[----:B------:R1:W-:Y:S01]  /*3d50*/  @P0 ATOMS.AND RZ, [UR8+0x18], R0 ;  /* 0x00001800ffff098c */ /* 0x0003e2000a800008 */
[----:B------:R-:W-:Y:S05]  /*3d60*/  BRA `(.L_x_74) ;  /* 0x0000000000147947 */ /* 0x000fea0003800000 */
.L_x_73:
[----:B------:R-:W-:Y:S02]  /*3d70*/  MOV R2, 0x3d90 ;  /* 0x00003d9000027802 */ /* 0x000fe40000000f00 */
[----:B---3-5:R-:W-:Y:S05]  /*3d80*/  CALL.REL.NOINC `($__internal_0_$__cuda_sm10x_tcgen05_guardrail_trap_col_being_dealloced_not_returned_by_alloc) ;  /* 0x0000005400187944 */ /* 0x028fea0003c00000 */
[----:B------:R-:W-:Y:S05]  /*3d90*/  BRA `(.L_x_74) ;  /* 0x0000000000087947 */ /* 0x000fea0003800000 */
.L_x_72:
[----:B------:R-:W-:Y:S02]  /*3da0*/  MOV R2, 0x3dc0 ;  /* 0x00003dc000027802 */ /* 0x000fe40000000f00 */
[----:B---3-5:R-:W-:Y:S05]  /*3db0*/  CALL.REL.NOINC `($__internal_2_$__cuda_sm10x_tcgen05_guardrail_trap_unallocated_columns_being_dealloced) ;  /* 0x0000005400247944 */ /* 0x028fea0003c00000 */
.L_x_74:
[----:B------:R-:W-:Y:S01]  /*3dc0*/  NOP ;  /* 0x0000000000007918 */ /* 0x000fe20000000000 */
[----:B------:R-:W-:Y:S05]  /*3dd0*/  EXIT ;  /* 0x000000000000794d */ /* 0x000fea0003800000 */
.L_x_56:
[----:B------:R-:W-:-:S09]  /*3de0*/  UISETP.NE.OR UP0, UPT, UR18, 0x3, !UP3 ;  /* 0x000000031200788c */ /* 0x000fd2000df05670 */
[----:B------:R-:W-:Y:S05]  /*3df0*/  BRA.U UP0, `(.L_x_75) ;  /* 0x0000001100887547 */ /* 0x000fea000b800000 */
[----:B------:R-:W2:Y:S01]  /*3e00*/  LDCU.64 UR4, c[0x0][0x888] ;  /* 0x00011100ff0477ac */ /* 0x000ea20008000a00 */
[----:B------:R-:W3:Y:S01]  /*3e10*/  S2UR UR8, SR_CgaCtaId ;  /* 0x00000000000879c3 */ /* 0x000ee20000008800 */
[----:B------:R-:W-:Y:S02]  /*3e20*/  HFMA2 R9, -RZ, RZ, 0, 0 ;  /* 0x00000000ff097431 */ /* 0x000fe400000001ff */
[----:B------:R-:W-:Y:S01]  /*3e30*/  IMAD.MOV.U32 R11, RZ, RZ, 0x1 ;  /* 0x00000001ff0b7424 */ /* 0x000fe200078e00ff */
[----:B------:R-:W4:Y:S01]  /*3e40*/  LDCU UR40, c[0x0][0x370] ;  /* 0x00006e00ff2877ac */ /* 0x000f220008000800 */
[----:B------:R-:W-:Y:S01]  /*3e50*/  IMAD.MOV.U32 R10, RZ, RZ, RZ ;  /* 0x000000ffff0a7224 */ /* 0x000fe200078e00ff */
[----:B------:R-:W-:Y:S01]  /*3e60*/  MOV R3, 0x1000 ;  /* 0x0000100000037802 */ /* 0x000fe20000000f00 */
[----:B------:R-:W4:Y:S01]  /*3e70*/  LDCU.128 UR44, c[0x0][0xb10] ;  /* 0x00016200ff2c77ac */ /* 0x000f220008000c00 */
[----:B------:R-:W1:Y:S01]  /*3e80*/  LDC.64 R12, c[0x0][0x348] ;  /* 0x0000d200ff0c7b82 */ /* 0x000e620000000a00 */
[----:B------:R-:W3:Y:S01]  /*3e90*/  LDCU UR37, c[0x0][0x374] ;  /* 0x00006e80ff2577ac */ /* 0x000ee20008000800 */
[----:B------:R-:W3:Y:S01]  /*3ea0*/  LDCU.64 UR38, c[0x0][0x890] ;  /* 0x00011200ff2677ac */ /* 0x000ee20008000a00 */
[----:B------:R-:W3:Y:S01]  /*3eb0*/  LDCU UR15, c[0x0][0xb0c] ;  /* 0x00016180ff0f77ac */ /* 0x000ee20008000800 */
[----:B--2---:R-:W-:Y:S01]  /*3ec0*/  UISETP.NE.U32.AND UP0, UPT, UR4, URZ, UPT ;  /* 0x000000ff0400728c */ /* 0x004fe2000bf05070 */
[----:B------:R-:W2:Y:S01]  /*3ed0*/  LDCU UR54, c[0x0][0xb20] ;  /* 0x00016400ff3677ac */ /* 0x000ea20008000800 */
[----:B------:R-:W2:Y:S01]  /*3ee0*/  LDCU UR4, c[0x0][0xb30] ;  /* 0x00016600ff0477ac */ /* 0x000ea20008000800 */
[----:B------:R-:W-:Y:S01]  /*3ef0*/  UMOV UR21, 0x400 ;  /* 0x0000040000157882 */ /* 0x000fe20000000000 */
[----:B----4-:R-:W-:-:S02]  /*3f00*/  UIMAD.WIDE.U32 UR52, UR40, UR44, URZ ;  /* 0x0000002c283472a5 */ /* 0x010fc4000f8e00ff */
[----:B---3--:R-:W-:Y:S02]  /*3f10*/  UIMAD.WIDE.U32 UR6, UR37, UR47, URZ ;  /* 0x0000002f250672a5 */ /* 0x008fe4000f8e00ff */
[----:B------:R-:W-:Y:S02]  /*3f20*/  ULEA UR21, UR8, UR21, 0x18 ;  /* 0x0000001508157291 */ /* 0x000fe4000f8ec0ff */
[----:B------:R-:W-:Y:S02]  /*3f30*/  USEL UR41, URZ, 0x1, UP6 ;  /* 0x00000001ff297887 */ /* 0x000fe4000b000000 */
[----:B------:R-:W-:Y:S02]  /*3f40*/  UISETP.NE.U32.AND UP6, UPT, UR38, URZ, UPT ;  /* 0x000000ff2600728c */ /* 0x000fe4000bfc5070 */
[----:B------:R-:W-:Y:S02]  /*3f50*/  UIADD3 UR43, UPT, UPT, UR21, 0x68, URZ ;  /* 0x00000068152b7890 */ /* 0x000fe4000fffe0ff */
[----:B------:R-:W-:-:S02]  /*3f60*/  UIADD3 UR33, UPT, UPT, UR21, 0x50, URZ ;  /* 0x0000005015217890 */ /* 0x000fc4000fffe0ff */
[----:B------:R-:W-:Y:S02]  /*3f70*/  UIADD3 UR25, UPT, UPT, UR21, 0x58, URZ ;  /* 0x0000005815197890 */ /* 0x000fe4000fffe0ff */
[----:B------:R-:W-:Y:S02]  /*3f80*/  UIADD3 UR17, UPT, UPT, UR21, 0x60, URZ ;  /* 0x0000006015117890 */ /* 0x000fe4000fffe0ff */
[----:B------:R-:W-:Y:S02]  /*3f90*/  UISETP.NE.AND.EX UP5, UPT, UR5, URZ, UPT, UP0 ;  /* 0x000000ff0500728c */ /* 0x000fe4000bfa5300 */
[----:B------:R-:W-:Y:S01]  /*3fa0*/  UISETP.NE.AND UP0, UPT, UR42, 0x1, UPT ;  /* 0x000000012a00788c */ /* 0x000fe2000bf05270 */
[----:B------:R-:W-:Y:S01]  /*3fb0*/  UMOV UR52, UR53 ;  /* 0x0000003500347c82 */ /* 0x000fe20008000000 */
[----:B------:R-:W-:Y:S01]  /*3fc0*/  UMOV UR51, UR7 ;  /* 0x0000000700337c82 */ /* 0x000fe20008000000 */
[----:B------:R-:W-:Y:S02]  /*3fd0*/  UISETP.NE.AND UP0, UPT, UR15, 0x1, UPT ;  /* 0x000000010f00788c */ /* 0x000fe4000bf05270 */
[----:B------:R-:W-:-:S02]  /*3fe0*/  UPLOP3.LUT UP4, UPT, UPT, UPT, UPT, 0x40, 0x4 ;  /* 0x000000000004789c */ /* 0x000fc40003f8e870 */
[----:B------:R-:W-:Y:S01]  /*3ff0*/  UISETP.GE.AND UP2, UPT, UR42, 0x1, UPT ;  /* 0x000000012a00788c */ /* 0x000fe2000bf46270 */
[----:B------:R-:W3:Y:S01]  /*4000*/  LDCU.64 UR22, c[0x0][0xb28] ;  /* 0x00016500ff1677ac */ /* 0x000ee20008000a00 */
[----:B------:R-:W-:Y:S02]  /*4010*/  UISETP.NE.AND.EX UP6, UPT, UR39, URZ, UPT, UP6 ;  /* 0x000000ff2700728c */ /* 0x000fe4000bfc5360 */
[----:B------:R-:W-:Y:S02]  /*4020*/  UPRMT UR43, UR8, 0x654, UR43 ;  /* 0x00000654082b7896 */ /* 0x000fe4000800002b */
[----:B------:R-:W-:Y:S02]  /*4030*/  UPRMT UR50, UR8, 0x654, UR33 ;  /* 0x0000065408327896 */ /* 0x000fe40008000021 */
[----:B------:R-:W-:Y:S02]  /*4040*/  UPRMT UR49, UR8, 0x654, UR25 ;  /* 0x0000065408317896 */ /* 0x000fe40008000019 */
[----:B------:R-:W-:-:S02]  /*4050*/  UPRMT UR48, UR8, 0x654, UR17 ;  /* 0x0000065408307896 */ /* 0x000fc40008000011 */
[----:B------:R-:W-:Y:S02]  /*4060*/  USHF.R.U32.HI UR52, URZ, UR45, UR52 ;  /* 0x0000002dff347299 */ /* 0x000fe40008011634 */
[----:B--2---:R-:W-:Y:S02]  /*4070*/  USHF.R.U32.HI UR51, URZ, UR54, UR51 ;  /* 0x00000036ff337299 */ /* 0x004fe40008011633 */
[----:B------:R-:W-:Y:S02]  /*4080*/  UISETP.NE.AND UP0, UPT, UR46, 0x1, UPT ;  /* 0x000000012e00788c */ /* 0x000fe4000bf05270 */
[----:B-1----:R-:W-:-:S11]  /*4090*/  UISETP.NE.AND UP3, UPT, UR4, 0x1, UPT ;  /* 0x000000010400788c */ /* 0x002fd6000bf65270 */
.L_x_86:
[C---:B------:R-:W-:Y:S02]  /*40a0*/  LEA R8, R10.reuse, UR21, 0x3 ;  /* 0x000000150a087c11 */ /* 0x040fe4000f8e18ff */
[----:B------:R-:W-:Y:S02]  /*40b0*/  SHF.L.U32 R0, R9, 0x1f, RZ ;  /* 0x0000001f09007819 */ /* 0x000fe400000006ff */
[----:B------:R-:W-:Y:S02]  /*40c0*/  LEA R4, R10, UR21, 0x4 ;  /* 0x000000150a047c11 */ /* 0x000fe4000f8e20ff */
[----:B-1----:R-:W1:Y:S02]  /*40d0*/  SYNCS.PHASECHK.TRANS64.TRYWAIT P0, [R8+URZ+0xa0], R0 ;  /* 0x0000a000080075a7 */ /* 0x002e6400080011ff */
[----:B-1----:R-:W-:Y:S05]  /*40e0*/  @!P0 BRA `(.L_x_76) ;  /* 0x0000004800f08947 */ /* 0x002fea0003800000 */
.L_x_168:
[----:B------:R-:W2:Y:S01]  /*40f0*/  LDS.128 R4, [R4+0x130] ;  /* 0x0001300004047984 */ /* 0x000ea20000000c00 */
[----:B------:R-:W-:Y:S01]  /*4100*/  UISETP.GE.AND UP0, UPT, UR42, 0x1, UPT ;  /* 0x000000012a00788c */ /* 0x000fe2000bf06270 */
[----:B------:R-:W-:Y:S01]  /*4110*/  @!PT LDS RZ, [RZ] ;  /* 0x00000000fffff984 */ /* 0x000fe20000000800 */
[----:B------:R-:W-:Y:S01]  /*4120*/  @!PT LDS RZ, [RZ] ;  /* 0x00000000fffff984 */ /* 0x000fe20000000800 */
[----:B------:R-:W-:Y:S01]  /*4130*/  @!PT LDS RZ, [RZ] ;  /* 0x00000000fffff984 */ /* 0x000fe20000000800 */
[----:B------:R-:W-:Y:S01]  /*4140*/  @!PT LDS RZ, [RZ] ;  /* 0x00000000fffff984 */ /* 0x000fe20000000800 */
[----:B------:R4:W-:Y:S06]  /*4150*/  MEMBAR.ALL.CTA ;  /* 0x0000000000007992 */ /* 0x0009ec0000008000 */
[----:B----4-:R-:W4:Y:S01]  /*4160*/  FENCE.VIEW.ASYNC.S ;  /* 0x00000000000073c6 */ /* 0x010f220000000000 */
[----:B--2---:R-:W-:Y:S11]  /*4170*/  LOP3.LUT P0, RZ, R6, 0x1, RZ, 0xc0, !PT ;  /* 0x0000000106ff7812 */ /* 0x004ff6000780c0ff */
[----:B------:R-:W-:Y:S02]  /*4180*/  @!UPT UIADD3 URZ, UPT, UPT, URZ, URZ, URZ ;  /* 0x000000fffffff290 */ /* 0x000fe4000fffe0ff */
[----:B----4-:R-:W-:Y:S01]  /*4190*/  VOTEU.ANY UP2, P0 ;  /* 0x0000000000ff7886 */ /* 0x010fe20000040100 */
[----:B------:R-:W-:Y:S11]  /*41a0*/  PLOP3.LUT P0, PT, PT, PT, UP2, 0x80, 0x8 ;  /* 0x000000000008781c */ /* 0x000ff60003f0f028 */
[----:B------:R-:W-:Y:S02]  /*41b0*/  @!UPT UIADD3 URZ, UPT, UPT, URZ, URZ, URZ ;  /* 0x000000fffffff290 */ /* 0x000fe4000fffe0ff */
[----:B-1----:R-:W-:Y:S02]  /*41c0*/  @P0 SHF.R.U32.HI R0, RZ, 0x10, R5 ;  /* 0x00000010ff000819 */ /* 0x002fe40000011605 */
[----:B------:R-:W-:Y:S02]  /*41d0*/  @P0 MOV R2, R4 ;  /* 0x0000000400020202 */ /* 0x000fe40000000f00 */
[----:B------:R-:W-:Y:S01]  /*41e0*/  @P0 R2UR UR4, R0 ;  /* 0x00000000000402ca */ /* 0x000fe200000e0000 */
[----:B------:R-:W-:Y:S01]  /*41f0*/  VIADD R0, R8, 0xb0 ;  /* 0x000000b008007836 */ /* 0x000fe20000000000 */
[----:B------:R-:W-:Y:S02]  /*4200*/  @P0 LOP3.LUT R4, R5, 0xffff, RZ, 0xc0, !PT ;  /* 0x0000ffff05040812 */ /* 0x000fe400078ec0ff */
[----:B------:R-:W-:Y:S02]  /*4210*/  @P0 R2UR UR6, R2 ;  /* 0x00000000020602ca */ /* 0x000fe400000e0000 */
[----:B------:R-:W-:Y:S02]  /*4220*/  PRMT R0, RZ, 0x654, R0 ;  /* 0x00000654ff007816 */ /* 0x000fe40000000000 */
[----:B------:R-:W-:Y:S02]  /*4230*/  @P0 R2UR UR5, R4 ;  /* 0x00000000040502ca */ /* 0x000fe400000e0000 */
[----:B------:R1:W-:Y:S03]  /*4240*/  SYNCS.ARRIVE.TRANS64.RED.A1T0 RZ, [R0+URZ], RZ ;  /* 0x000000ff00ff79a7 */ /* 0x0003e600081004ff */
[----:B------:R-:W-:Y:S04]  /*4250*/  @UP2 UMOV UR29, UR4 ;  /* 0x00000004001d2c82 */ /* 0x000fe80008000000 */
[----:B------:R-:W-:Y:S04]  /*4260*/  @UP2 UMOV UR14, UR6 ;  /* 0x00000006000e2c82 */ /* 0x000fe80008000000 */
[----:B------:R-:W-:Y:S01]  /*4270*/  @UP2 UMOV UR13, UR5 ;  /* 0x00000005000d2c82 */ /* 0x000fe20008000000 */
[----:B------:R-:W-:Y:S05]  /*4280*/  BRA.U !UP0, `(.L_x_77) ;  /* 0x0000000108c07547 */ /* 0x000fea000b800000 */
[----:B------:R-:W-:Y:S02]  /*4290*/  UIMAD.WIDE.U32 UR18, UR13, UR47, URZ ;  /* 0x0000002f0d1272a5 */ /* 0x000fe4000f8e00ff */
[----:B------:R-:W-:Y:S02]  /*42a0*/  UP2UR UR16, UPR, URZ, 0x4 ;  /* 0x00000004ff107883 */ /* 0x000fe40008000000 */
[----:B------:R-:W-:Y:S02]  /*42b0*/  UISETP.NE.AND UP2, UPT, UR46, 0x1, UPT ;  /* 0x000000012e00788c */ /* 0x000fe4000bf45270 */
[----:B------:R-:W-:Y:S02]  /*42c0*/  UIMAD.WIDE.U32 UR26, UR14, UR44, URZ ;  /* 0x0000002c0e1a72a5 */ /* 0x000fe4000f8e00ff */
[----:B------:R-:W-:Y:S02]  /*42d0*/  USEL UR4, UR37, UR51, !UP2 ;  /* 0x0000003325047287 */ /* 0x000fe4000d000000 */
[----:B------:R-:W-:Y:S02]  /*42e0*/  UISETP.NE.AND UP0, UPT, UR15, 0x1, UPT ;  /* 0x000000010f00788c */ /* 0x000fe4000bf05270 */
[----:B------:R-:W-:Y:S02]  /*42f0*/  UP2UR UR20, UPR, URZ, 0x2 ;  /* 0x00000002ff147883 */ /* 0x000fe40008000000 */
[----:B------:R-:W-:Y:S02]  /*4300*/  UISETP.NE.AND UP1, UPT, UR42, 0x1, UPT ;  /* 0x000000012a00788c */ /* 0x000fe4000bf25270 */
[----:B---3--:R-:W-:Y:S02]  /*4310*/  UIMAD.WIDE.U32 UR8, UR4, UR22, URZ ;  /* 0x00000016040872a5 */ /* 0x008fe4000f8e00ff */
[----:B------:R-:W-:Y:S01]  /*4320*/  USEL UR7, UR40, UR52, !UP0 ;  /* 0x0000003428077287 */ /* 0x000fe2000c000000 */
[----:B------:R-:W-:Y:S02]  /*4330*/  UMOV UR5, UR19 ;  /* 0x0000001300057c82 */ /* 0x000fe40008000000 */
[----:B------:R-:W-:Y:S02]  /*4340*/  USHF.R.U32.HI UR6, URZ, UR54, UR5 ;  /* 0x00000036ff067299 */ /* 0x000fe40008011605 */
[----:B------:R-:W-:Y:S02]  /*4350*/  UIMAD.WIDE.U32 UR10, UR7, UR22, URZ ;  /* 0x00000016070a72a5 */ /* 0x000fe4000f8e00ff */
[----:B------:R-:W-:Y:S02]  /*4360*/  USEL UR6, UR13, UR6, !UP2 ;  /* 0x000000060d067287 */ /* 0x000fe4000d000000 */
[----:B------:R-:W-:Y:S01]  /*4370*/  UISETP.NE.AND UP2, UPT, UR16, URZ, UPT ;  /* 0x000000ff1000728c */ /* 0x000fe2000bf45270 */
[----:B------:R-:W-:Y:S02]  /*4380*/  UMOV UR5, UR27 ;  /* 0x0000001b00057c82 */ /* 0x000fe40008000000 */
[----:B------:R-:W-:Y:S03]  /*4390*/  USHF.R.U32.HI UR12, URZ, UR45, UR5 ;  /* 0x0000002dff0c7299 */ /* 0x000fe60008011605 */
[----:B------:R-:W-:Y:S02]  /*43a0*/  UMOV UR5, UR9 ;  /* 0x0000000900057c82 */ /* 0x000fe40008000000 */
[----:B------:R-:W-:Y:S03]  /*43b0*/  @UP1 USHF.R.U32.HI UR4, URZ, UR23, UR5 ;  /* 0x00000017ff041299 */ /* 0x000fe60008011605 */
[----:B------:R-:W-:Y:S01]  /*43c0*/  UMOV UR5, UR11 ;  /* 0x0000000b00057c82 */ /* 0x000fe20008000000 */
[----:B------:R-:W-:Y:S02]  /*43d0*/  UIMAD UR4, UR42, UR4, URZ ;  /* 0x000000042a0472a4 */ /* 0x000fe4000f8e02ff */
[----:B------:R-:W-:Y:S02]  /*43e0*/  @UP1 USHF.R.U32.HI UR7, URZ, UR23, UR5 ;  /* 0x00000017ff071299 */ /* 0x000fe40008011605 */
[----:B------:R-:W-:Y:S02]  /*43f0*/  USEL UR5, UR14, UR12, !UP0 ;  /* 0x0000000c0e057287 */ /* 0x000fe4000c000000 */
[----:B------:R-:W-:Y:S02]  /*4400*/  UIMAD.WIDE.U32 UR10, UR6, UR22, URZ ;  /* 0x00000016060a72a5 */ /* 0x000fe4000f8e00ff */
[----:B------:R-:W-:Y:S02]  /*4410*/  UIMAD UR8, UR42, UR7, URZ ;  /* 0x000000072a0872a4 */ /* 0x000fe4000f8e02ff */
[----:B------:R-:W-:Y:S03]  /*4420*/  UISETP.GE.AND UP0, UPT, UR6, UR4, UPT ;  /* 0x000000040600728c */ /* 0x000fe6000bf06270 */
[----:B------:R-:W-:Y:S01]  /*4430*/  UMOV UR4, UR11 ;  /* 0x0000000b00047c82 */ /* 0x000fe20008000000 */
[----:B------:R-:W-:Y:S02]  /*4440*/  UISETP.GE.OR UP0, UPT, UR5, UR8, UP0 ;  /* 0x000000080500728c */ /* 0x000fe40008706670 */
[----:B------:R-:W-:Y:S02]  /*4450*/  USHF.R.U32.HI UR4, URZ, UR23, UR4 ;  /* 0x00000017ff047299 */ /* 0x000fe40008011604 */
[----:B------:R-:W-:Y:S02]  /*4460*/  UIMAD.WIDE.U32 UR8, UR5, UR22, URZ ;  /* 0x00000016050872a5 */ /* 0x000fe4000f8e00ff */
[----:B------:R-:W-:Y:S04]  /*4470*/  USEL UR10, UR6, UR4, !UP1 ;  /* 0x00000004060a7287 */ /* 0x000fe8000c800000 */
[----:B------:R-:W-:Y:S01]  /*4480*/  UIADD3 UR11, UPT, UPT, -UR10, URZ, URZ ;  /* 0x000000ff0a0b7290 */ /* 0x000fe2000fffe1ff */
[----:B------:R-:W-:Y:S02]  /*4490*/  @!UP0 UMOV UR4, UR9 ;  /* 0x0000000900048c82 */ /* 0x000fe40008000000 */
[----:B------:R-:W-:Y:S02]  /*44a0*/  @!UP0 USHF.R.U32.HI UR4, URZ, UR23, UR4 ;  /* 0x00000017ff048299 */ /* 0x000fe40008011604 */
[----:B------:R-:W-:Y:S02]  /*44b0*/  UIMAD UR8, UR42, UR11, UR6 ;  /* 0x0000000b2a0872a4 */ /* 0x000fe4000f8e0206 */
[----:B------:R-:W-:Y:S02]  /*44c0*/  @!UP0 USEL UR4, UR5, UR4, !UP1 ;  /* 0x0000000405048287 */ /* 0x000fe4000c800000 */
[----:B------:R-:W-:Y:S02]  /*44d0*/  UISETP.NE.AND UP1, UPT, UR20, URZ, UPT ;  /* 0x000000ff1400728c */ /* 0x000fe4000bf25270 */
[----:B------:R-:W-:Y:S02]  /*44e0*/  @!UP0 UIMAD UR8, UR7, UR8, UR4 ;  /* 0x00000008070882a4 */ /* 0x000fe4000f8e0204 */
[----:B------:R-:W-:Y:S02]  /*44f0*/  @!UP0 UIADD3 UR9, UPT, UPT, UR10, -UR4, URZ ;  /* 0x800000040a098290 */ /* 0x000fe4000fffe0ff */
[----:B------:R-:W-:Y:S02]  /*4500*/  UIADD3 UR4, UPT, UPT, -UR5, URZ, URZ ;  /* 0x000000ff05047290 */ /* 0x000fe4000fffe1ff */
[----:B------:R-:W-:Y:S02]  /*4510*/  UIADD3 UR7, UPT, UPT, -UR6, URZ, URZ ;  /* 0x000000ff06077290 */ /* 0x000fe4000fffe1ff */
[----:B------:R-:W-:Y:S02]  /*4520*/  @!UP0 UIMAD UR6, UR9, UR42, UR5 ;  /* 0x0000002a090682a4 */ /* 0x000fe4000f8e0205 */
[----:B------:R-:W-:Y:S02]  /*4530*/  UIMAD UR14, UR15, UR4, UR14 ;  /* 0x000000040f0e72a4 */ /* 0x000fe4000f8e020e */
[----:B------:R-:W-:Y:S01]  /*4540*/  UIMAD UR13, UR46, UR7, UR13 ;  /* 0x000000072e0d72a4 */ /* 0x000fe2000f8e020d */
[----:B------:R-:W-:Y:S02]  /*4550*/  @!UP0 UMOV UR5, UR8 ;  /* 0x0000000800058c82 */ /* 0x000fe40008000000 */
[----:B------:R-:W-:Y:S02]  /*4560*/  UIMAD UR14, UR5, UR15, UR14 ;  /* 0x0000000f050e72a4 */ /* 0x000fe4000f8e020e */
[----:B------:R-:W-:Y:S11]  /*4570*/  UIMAD UR13, UR6, UR46, UR13 ;  /* 0x0000002e060d72a4 */ /* 0x000ff6000f8e020d */
[----:B------:R-:W-:Y:S01]  /*4580*/  @!UPT UIADD3 URZ, UPT, UPT, URZ, URZ, URZ ;  /* 0x000000fffffff290 */ /* 0x000fe2000fffe0ff */
.L_x_77:
[----:B------:R-:W2:Y:S01]  /*4590*/  @!UP3 LDCU.128 UR8, c[0x0][0xb10] ;  /* 0x00016200ff08b7ac */ /* 0x000ea20008000c00 */
[----:B------:R-:W-:Y:S02]  /*45a0*/  ISETP.NE.U32.AND P0, PT, RZ, UR38, PT ;  /* 0x00000026ff007c0c */ /* 0x000fe4000bf05070 */
[----:B------:R-:W-:Y:S02]  /*45b0*/  SHF.L.U32 R4, R11, 0x1f, RZ ;  /* 0x0000001f0b047819 */ /* 0x000fe400000006ff */
[----:B------:R-:W-:Y:S01]  /*45c0*/  ISETP.NE.AND.EX P0, PT, RZ, UR39, PT, P0 ;  /* 0x00000027ff007c0c */ /* 0x000fe2000bf05300 */
[----:B------:R-:W4:Y:S01]  /*45d0*/  @!UP3 LDCU UR5, c[0x0][0xb0c] ;  /* 0x00016180ff05b7ac */ /* 0x000f220008000800 */
[----:B------:R-:W-:Y:S02]  /*45e0*/  USHF.L.U32 UR35, UR30, 0x6, URZ ;  /* 0x000000061e237899 */ /* 0x000fe400080006ff */
[----:B------:R-:W-:Y:S02]  /*45f0*/  USHF.L.U32 UR34, UR31, 0x7, URZ ;  /* 0x000000071f227899 */ /* 0x000fe400080006ff */
[----:B--2---:R-:W-:Y:S07]  /*4600*/  UIMAD.WIDE.U32 UR6, UR14, UR8, URZ ;  /* 0x000000080e0672a5 */ /* 0x004fee000f8e00ff */
[----:B------:R-:W-:Y:S01]  /*4610*/  @!UP3 UMOV UR4, UR7 ;  /* 0x000000070004bc82 */ /* 0x000fe20008000000 */
[----:B----4-:R-:W-:Y:S02]  /*4620*/  @!UP3 UISETP.NE.AND UP0, UPT, UR5, 0x1, UPT ;  /* 0x000000010500b88c */ /* 0x010fe4000bf05270 */
[----:B------:R-:W-:Y:S02]  /*4630*/  @!UP3 USHF.R.U32.HI UR4, URZ, UR9, UR4 ;  /* 0x00000009ff04b299 */ /* 0x000fe40008011604 */
[----:B------:R-:W-:Y:S02]  /*4640*/  UIMAD.WIDE.U32 UR6, UR13, UR11, URZ ;  /* 0x0000000b0d0672a5 */ /* 0x000fe4000f8e00ff */
[----:B------:R-:W-:Y:S02]  /*4650*/  @!UP3 USEL UR8, UR14, UR4, !UP0 ;  /* 0x000000040e08b287 */ /* 0x000fe4000c000000 */
[----:B------:R-:W-:Y:S03]  /*4660*/  @!UP3 UISETP.NE.AND UP0, UPT, UR10, 0x1, UPT ;  /* 0x000000010a00b88c */ /* 0x000fe6000bf05270 */
[----:B------:R-:W-:Y:S02]  /*4670*/  @!UP3 UMOV UR6, UR7 ;  /* 0x000000070006bc82 */ /* 0x000fe40008000000 */
[----:B------:R-:W2:Y:S02]  /*4680*/  @!UP3 LDCU UR4, c[0x0][0xb20] ;  /* 0x00016400ff04b7ac */ /* 0x000ea40008000800 */
[----:B--2---:R-:W-:Y:S04]  /*4690*/  @!UP3 USHF.R.U32.HI UR6, URZ, UR4, UR6 ;  /* 0x00000004ff06b299 */ /* 0x004fe80008011606 */
[----:B------:R-:W-:Y:S04]  /*46a0*/  @!UP3 USEL UR6, UR13, UR6, !UP0 ;  /* 0x000000060d06b287 */ /* 0x000fe8000c000000 */
[----:B------:R-:W-:Y:S02]  /*46b0*/  @!UP3 UIADD3 UR4, UPT, UPT, -UR8, UR6, URZ ;  /* 0x000000060804b290 */ /* 0x000fe4000fffe1ff */
[----:B------:R-:W-:Y:S02]  /*46c0*/  @!UP3 UIADD3 UR6, UPT, UPT, UR8, -UR6, URZ ;  /* 0x800000060806b290 */ /* 0x000fe4000fffe0ff */
[----:B------:R-:W-:Y:S02]  /*46d0*/  @!UP3 UIMAD UR14, UR4, UR5, UR14 ;  /* 0x00000005040eb2a4 */ /* 0x000fe4000f8e020e */
[----:B------:R-:W-:Y:S01]  /*46e0*/  @!UP3 UIMAD UR13, UR6, UR10, UR13 ;  /* 0x0000000a060db2a4 */ /* 0x000fe2000f8e020d */
[----:B------:R-:W-:Y:S11]  /*46f0*/  BRA.U UP4, `(.L_x_78) ;  /* 0x0000000104107547 */ /* 0x000ff6000b800000 */
[----:B------:R-:W-:Y:S04]  /*4700*/  MOV R2, UR41 ;  /* 0x0000002900027c02 */ /* 0x000fe80008000f00 */
[----:B------:R-:W-:Y:S04]  /*4710*/  SHF.L.U32 R2, R2, 0x1f, RZ ;  /* 0x0000001f02027819 */ /* 0x000fe800000006ff */
[----:B------:R-:W2:Y:S02]  /*4720*/  SYNCS.PHASECHK.TRANS64.TRYWAIT P1, [UR21+0x98], R2 ;  /* 0x00009802ff0075a7 */ /* 0x000ea40008021115 */
[----:B--2---:R-:W-:Y:S05]  /*4730*/  @!P1 BRA `(.L_x_79) ;  /* 0x0000004400709947 */ /* 0x004fea0003800000 */
.L_x_78:
[----:B------:R-:W-:Y:S05]  /*4740*/  BRA.U !UP6, `(.L_x_80) ;  /* 0x000000010e387547 */ /* 0x000fea000b800000 */
[----:B------:R-:W-:Y:S01]  /*4750*/  UPLOP3.LUT UP1, UPT, UPT, UPT, UP5, 0x80, 0x8 ;  /* 0x000000000008789c */ /* 0x000fe20003f2f050 */
[----:B-1----:R-:W-:Y:S01]  /*4760*/  HFMA2 R0, -RZ, RZ, 0, 5.9604644775390625e-08 ;  /* 0x00000001ff007431 */ /* 0x002fe200000001ff */
[----:B------:R-:W1:Y:S01]  /*4770*/  LDCU.64 UR8, c[0x0][0x358] ;  /* 0x00006b00ff0877ac */ /* 0x000e620008000a00 */
[----:B------:R-:W-:Y:S03]  /*4780*/  IMAD.MOV.U32 R45, RZ, RZ, 0x1 ;  /* 0x00000001ff2d7424 */ /* 0x000fe600078e00ff */
[----:B------:R-:W-:Y:S05]  /*4790*/  PLOP3.LUT P1, PT, PT, PT, UP1, 0x80, 0x8 ;  /* 0x000000000008781c */ /* 0x000fea0003f2f018 */
[----:B------:R-:W2:Y:S01]  /*47a0*/  @UP1 LDCU.64 UR4, c[0x0][0x888] ;  /* 0x00011100ff0417ac */ /* 0x000ea20008000a00 */
[----:B------:R-:W-:Y:S07]  /*47b0*/  @UP1 UIMAD UR6, UR36, UR38, URZ ;  /* 0x00000026240612a4 */ /* 0x000fee000f8e02ff */
[----:B------:R-:W-:Y:S01]  /*47c0*/  @!P1 PRMT R45, R0, 0x7610, R45 ;  /* 0x00007610002d9816 */ /* 0x000fe2000000002d */
[----:B--2---:R-:W-:Y:S06]  /*47d0*/  @UP1 UIMAD.WIDE UR4, UR6, 0x4, UR4 ;  /* 0x00000004060418a5 */ /* 0x004fec000f8e0204 */
[----:B------:R-:W-:Y:S01]  /*47e0*/  IMAD.U32 R6, RZ, RZ, UR4 ;  /* 0x00000004ff067e24 */ /* 0x000fe2000f8e00ff */
[----:B------:R-:W-:Y:S04]  /*47f0*/  MOV R7, UR5 ;  /* 0x0000000500077c02 */ /* 0x000fe80008000f00 */
[----:B------:R-:W2:Y:S01]  /*4800*/  @!UP1 LDCU UR4, c[0x0][0x880] ;  /* 0x00011000ff0497ac */ /* 0x000ea20008000800 */
[----:B-1---5:R4:W5:Y:S02]  /*4810*/  @P1 LDG.E R27, desc[UR8][R6.64] ;  /* 0x00000008061b1981 */ /* 0x022964000c1e1900 */
[----:B--2-4-:R-:W-:Y:S07]  /*4820*/  @!P1 IMAD.U32 R27, RZ, RZ, UR4 ;  /* 0x00000004ff1b9e24 */ /* 0x014fee000f8e00ff */
.L_x_80:
[----:B-----5:R-:W-:Y:S01]  /*4830*/  @!P0 FSETP.EQ.AND P2, PT, R27, RZ, PT ;  /* 0x000000ff1b00820b */ /* 0x020fe20003f42000 */
[----:B------:R-:W-:Y:S01]  /*4840*/  @!UPT UIADD3 URZ, UPT, UPT, URZ, URZ, URZ ;  /* 0x000000fffffff290 */ /* 0x000fe2000fffe0ff */
[----:B------:R-:W-:Y:S11]  /*4850*/  @!P0 BRA `(.L_x_81) ;  /* 0x0000000000148947 */ /* 0x000ff60003800000 */
[----:B------:R-:W-:Y:S02]  /*4860*/  LOP3.LUT P0, RZ, R45, 0xff, RZ, 0xc0, !PT ;  /* 0x000000ff2dff7812 */ /* 0x000fe4000780c0ff */
[----:B------:R-:W-:Y:S04]  /*4870*/  PLOP3.LUT P2, PT, PT, PT, UP1, 0x80, 0x8 ;  /* 0x000000000008781c */ /* 0x000fe80003f4f018 */
[----:B------:R-:W-:Y:S07]  /*4880*/  PLOP3.LUT P2, PT, P2, PT, PT, 0x8, 0x80 ;  /* 0x000000000080781c */ /* 0x000fee000174e170 */
[----:B------:R-:W-:Y:S11]  /*4890*/  @P0 FSETP.EQ.AND P2, PT, R27, RZ, PT ;  /* 0x000000ff1b00020b */ /* 0x000ff60003f42000 */
[----:B------:R-:W-:Y:S02]  /*48a0*/  @!UPT UIADD3 URZ, UPT, UPT, URZ, URZ, URZ ;  /* 0x000000fffffff290 */ /* 0x000fe4000fffe0ff */
.L_x_81:
[----:B------:R-:W2:Y:S01]  /*48b0*/  SYNCS.PHASECHK.TRANS64.TRYWAIT P0, [UR21+0x70], R4 ;  /* 0x00007004ff0075a7 */ /* 0x000ea20008001115 */
[----:B------:R-:W-:Y:S04]  /*48c0*/  ELECT P1, URZ, PT ;  /* 0x0000000000ff782f */ /* 0x000fe80003820000 */
[----:B------:R-:W-:Y:S01]  /*48d0*/  PLOP3.LUT P1, PT, P2, P1, PT, 0xf2, 0x2f ;  /* 0x00000000002f781c */ /* 0x000fe20001723e72 */
[----:B------:R-:W-:Y:S01]  /*48e0*/  @!UPT UIADD3 URZ, UPT, UPT, URZ, URZ, URZ ;  /* 0x000000fffffff290 */ /* 0x000fe2000fffe0ff */
[----:B--2---:R-:W-:Y:S11]  /*48f0*/  @!P0 BRA `(.L_x_82) ;  /* 0x0000004400188947 */ /* 0x004ff60003800000 */
.L_x_171:
[----:B-1----:R-:W-:Y:S01]  /*4900*/  @!P1 IADD3 R2, P0, PT, R12, 0x580, RZ ;  /* 0x000005800c029810 */ /* 0x002fe20007f1e0ff */
[----:B------:R-:W-:Y:S01]  /*4910*/  VOTEU.ALL UP0, P1 ;  /* 0x0000000000ff7886 */ /* 0x000fe20000800000 */
[----:B------:R-:W-:Y:S01]  /*4920*/  UMOV UR6, 0x0 ;  /* 0x0000000000067882 */ /* 0x000fe20000000000 */
[----:B------:R-:W-:Y:S01]  /*4930*/  UMOV UR7, 0x10000000 ;  /* 0x1000000000077882 */ /* 0x000fe20000000000 */
[----:B------:R-:W-:Y:S01]  /*4940*/  @!P1 R2UR UR5, R2 ;  /* 0x00000000020592ca */ /* 0x000fe200000e0000 */
[----:B------:R-:W-:Y:S01]  /*4950*/  @!P1 IMAD.X R0, RZ, RZ, R13, P0 ;  /* 0x000000ffff009224 */ /* 0x000fe200000e060d */
[----:B------:R-:W-:Y:S01]  /*4960*/  @!UP0 UIADD3 UR32, UPT, UPT, UR21, 0x200, URZ ;  /* 0x0000020015208890 */ /* 0x000fe2000fffe0ff */
[----:B------:R-:W-:Y:S03]  /*4970*/  VOTEU.ALL UP0, P1 ;  /* 0x0000000000ff7886 */ /* 0x000fe60000800000 */
[----:B------:R-:W-:Y:S01]  /*4980*/  @!P1 R2UR UR4, R0 ;  /* 0x00000000000492ca */ /* 0x000fe200000e0000 */
[----:B------:R-:W-:Y:S06]  /*4990*/  @!P1 IMAD.MOV.U32 R0, RZ, RZ, 0x1000 ;  /* 0x00001000ff009424 */ /* 0x000fec00078e00ff */
[----:B------:R-:W-:Y:S06]  /*49a0*/  IMAD.U32 R6, RZ, RZ, UR5 ;  /* 0x00000005ff067e24 */ /* 0x000fec000f8e00ff */
[----:B------:R-:W-:Y:S01]  /*49b0*/  IMAD.U32 R7, RZ, RZ, UR4 ;  /* 0x00000004ff077e24 */ /* 0x000fe2000f8e00ff */
[----:B------:R-:W-:Y:S04]  /*49c0*/  @!P1 R2UR UR4, R6 ;  /* 0x00000000060492ca */ /* 0x000fe800000e0000 */
[----:B------:R-:W-:Y:S11]  /*49d0*/  @!P1 R2UR UR5, R7 ;  /* 0x00000000070592ca */ /* 0x000ff600000e0000 */
[----:B------:R-:W-:Y:S02]  /*49e0*/  @!UPT UIADD3 URZ, UPT, UPT, URZ, URZ, URZ ;  /* 0x000000fffffff290 */ /* 0x000fe4000fffe0ff */
[----:B------:R1:W-:Y:S01]  /*49f0*/  @!UP0 UTMALDG.3D [UR32], [UR4], desc[UR6] ;  /* 0x00000620040085b4 */ /* 0x0003e20008011000 */
[----:B------:R1:W-:Y:S01]  /*4a00*/  @!P1 SYNCS.ARRIVE.TRANS64.RED.A0TR RZ, [UR21+0x50], R0 ;  /* 0x00005000ffff99a7 */ /* 0x0003e20008300415 */
[----:B------:R-:W-:Y:S01]  /*4a10*/  SYNCS.ARRIVE.TRANS64.RED.A1T0 RZ, [UR50], RZ ;  /* 0x000000ffffff79a7 */ /* 0x000fe20008100432 */
[----:B------:R-:W2:Y:S02]  /*4a20*/  SYNCS.PHASECHK.TRANS64.TRYWAIT P0, [UR21+0x78], R4 ;  /* 0x00007804ff0075a7 */ /* 0x000ea40008001115 */
[----:B-12---:R-:W-:Y:S05]  /*4a30*/  @!P0 BRA `(.L_x_83) ;  /* 0x0000004000e08947 */ /* 0x006fea0003800000 */
.L_x_173:
[----:B------:R-:W-:Y:S01]  /*4a40*/  @!P1 IADD3 R2, P0, PT, R12, 0x580, RZ ;  /* 0x000005800c029810 */ /* 0x000fe20007f1e0ff */
[----:B------:R-:W-:Y:S01]  /*4a50*/  VOTEU.ALL UP0, P1 ;  /* 0x0000000000ff7886 */ /* 0x000fe20000800000 */
[----:B------:R-:W-:Y:S01]  /*4a60*/  UMOV UR6, 0x0 ;  /* 0x0000000000067882 */ /* 0x000fe20000000000 */
[----:B------:R-:W-:Y:S01]  /*4a70*/  UMOV UR7, 0x10000000 ;  /* 0x1000000000077882 */ /* 0x000fe20000000000 */
[----:B------:R-:W-:Y:S01]  /*4a80*/  @!P1 R2UR UR5, R2 ;  /* 0x00000000020592ca */ /* 0x000fe200000e0000 */
[----:B-1----:R-:W-:Y:S01]  /*4a90*/  @!P1 IMAD.X R0, RZ, RZ, R13, P0 ;  /* 0x000000ffff009224 */ /* 0x002fe200000e060d */
[----:B------:R-:W-:Y:S02]  /*4aa0*/  @!UP0 UIADD3 UR26, UPT, UPT, UR34, 0x20, URZ ;  /* 0x00000020221a8890 */ /* 0x000fe4000fffe0ff */
[----:B------:R-:W-:Y:S02]  /*4ab0*/  @!UP0 UIADD3 UR24, UPT, UPT, UR21, 0x1200, URZ ;  /* 0x0000120015188890 */ /* 0x000fe4000fffe0ff */
[----:B------:R-:W-:Y:S01]  /*4ac0*/  @!P1 R2UR UR4, R0 ;  /* 0x00000000000492ca */ /* 0x000fe200000e0000 */
[----:B------:R-:W-:Y:S01]  /*4ad0*/  VOTEU.ALL UP0, P1 ;  /* 0x0000000000ff7886 */ /* 0x000fe20000800000 */
[----:B------:R-:W-:Y:S01]  /*4ae0*/  @!P1 IMAD.MOV.U32 R0, RZ, RZ, 0x1000 ;  /* 0x00001000ff009424 */ /* 0x000fe200078e00ff */
[----:B------:R-:W-:Y:S01]  /*4af0*/  UMOV UR27, UR35 ;  /* 0x00000023001b7c82 */ /* 0x000fe20008000000 */
[----:B------:R-:W-:Y:S03]  /*4b00*/  UMOV UR28, UR36 ;  /* 0x00000024001c7c82 */ /* 0x000fe60008000000 */
        /* <DEDUP_REMOVED lines=10> */
.L_x_175:
[----:B------:R-:W-:Y:S01]  /*4bb0*/  @!P1 IADD3 R2, P0, PT, R12, 0x580, RZ ;  /* 0x000005800c029810 */ /* 0x000fe20007f1e0ff */
[----:B------:R-:W-:Y:S01]  /*4bc0*/  VOTEU.ALL UP0, P1 ;  /* 0x0000000000ff7886 */ /* 0x000fe20000800000 */
[----:B------:R-:W-:Y:S01]  /*4bd0*/  UMOV UR6, 0x0 ;  /* 0x0000000000067882 */ /* 0x000fe20000000000 */
[----:B------:R-:W-:Y:S01]  /*4be0*/  UMOV UR7, 0x10000000 ;  /* 0x1000000000077882 */ /* 0x000fe20000000000 */
[----:B------:R-:W-:Y:S01]  /*4bf0*/  @!P1 R2UR UR5, R2 ;  /* 0x00000000020592ca */ /* 0x000fe200000e0000 */
[----:B-1----:R-:W-:Y:S01]  /*4c00*/  @!P1 IMAD.X R0, RZ, RZ, R13, P0 ;  /* 0x000000ffff009224 */ /* 0x002fe200000e060d */
[----:B------:R-:W-:Y:S01]  /*4c10*/  @!UP0 UIADD3 UR18, UPT, UPT, UR34, 0x40, URZ ;  /* 0x0000004022128890 */ /* 0x000fe2000fffe0ff */
[----:B------:R-:W-:Y:S01]  /*4c20*/  VIADD R10, R10, 0x1 ;  /* 0x000000010a0a7836 */ /* 0x000fe20000000000 */
        /* <DEDUP_REMOVED lines=16> */
.L_x_177:
[----:B------:R-:W-:Y:S01]  /*4d30*/  @!P1 IADD3 R2, P0, PT, R12, 0x580, RZ ;  /* 0x000005800c029810 */ /* 0x000fe20007f1e0ff */
[----:B------:R-:W-:Y:S01]  /*4d40*/  VOTEU.ALL UP0, P1 ;  /* 0x0000000000ff7886 */ /* 0x000fe20000800000 */
[----:B------:R-:W-:Y:S01]  /*4d50*/  UMOV UR6, 0x0 ;  /* 0x0000000000067882 */ /* 0x000fe20000000000 */
[----:B------:R-:W-:Y:S01]  /*4d60*/  UMOV UR7, 0x10000000 ;  /* 0x1000000000077882 */ /* 0x000fe20000000000 */
[----:B------:R-:W-:Y:S01]  /*4d70*/  @!P1 R2UR UR5, R2 ;  /* 0x00000000020592ca */ /* 0x000fe200000e0000 */
[----:B-1----:R-:W-:Y:S01]  /*4d80*/  @!P1 IMAD.X R0, RZ, RZ, R13, P0 ;  /* 0x000000ffff009224 */ /* 0x002fe200000e060d */
[----:B------:R-:W-:Y:S01]  /*4d90*/  @!UP0 UIADD3 UR10, UPT, UPT, UR34, 0x60, URZ ;  /* 0x00000060220a8890 */ /* 0x000fe2000fffe0ff */
[----:B------:R-:W-:Y:S01]  /*4da0*/  R2UR UR18, R47 ;  /* 0x000000002f1272ca */ /* 0x000fe200000e0000 */
[----:B------:R-:W-:Y:S01]  /*4db0*/  @!UP0 UIADD3 UR8, UPT, UPT, UR21, 0x3200, URZ ;  /* 0x0000320015088890 */ /* 0x000fe2000fffe0ff */
[----:B------:R-:W-:Y:S01]  /*4dc0*/  R2UR UR16, R48 ;  /* 0x00000000301072ca */ /* 0x000fe200000e0000 */
[----:B------:R-:W-:Y:S01]  /*4dd0*/  @!UP0 UIADD3 UR9, UPT, UPT, UR21, 0x68, URZ ;  /* 0x0000006815098890 */ /* 0x000fe2000fffe0ff */
[----:B------:R-:W-:Y:S01]  /*4de0*/  @!P1 R2UR UR4, R0 ;  /* 0x00000000000492ca */ /* 0x000fe200000e0000 */
[----:B------:R-:W-:Y:S01]  /*4df0*/  VOTEU.ALL UP0, P1 ;  /* 0x0000000000ff7886 */ /* 0x000fe20000800000 */
[----:B------:R-:W-:Y:S01]  /*4e00*/  UMOV UR11, UR35 ;  /* 0x00000023000b7c82 */ /* 0x000fe20008000000 */
[----:B------:R-:W-:Y:S01]  /*4e10*/  UMOV UR12, UR36 ;  /* 0x00000024000c7c82 */ /* 0x000fe20008000000 */
[C---:B------:R-:W-:Y:S01]  /*4e20*/  ISETP.NE.AND P0, PT, R10.reuse, 0x2, PT ;  /* 0x000000020a00780c */ /* 0x040fe20003f05270 */
[----:B------:R-:W-:Y:S01]  /*4e30*/  UMOV UR36, UR29 ;  /* 0x0000001d00247c82 */ /* 0x000fe20008000000 */
[----:B------:R-:W-:Y:S01]  /*4e40*/  IMAD.U32 R4, RZ, RZ, UR5 ;  /* 0x00000005ff047e24 */ /* 0x000fe2000f8e00ff */
[----:B------:R-:W-:Y:S01]  /*4e50*/  LOP3.LUT R11, R11, 0x1, RZ, 0x3c, !PT ;  /* 0x000000010b0b7812 */ /* 0x000fe200078e3cff */
[----:B------:R-:W-:Y:S01]  /*4e60*/  UPLOP3.LUT UP4, UPT, UPT, UPT, UPT, 0x80, 0x8 ;  /* 0x000000000008789c */ /* 0x000fe20003f8f070 */
[----:B------:R-:W-:Y:S01]  /*4e70*/  SEL R0, RZ, 0x1, P0 ;  /* 0x00000001ff007807 */ /* 0x000fe20000000000 */
[----:B------:R-:W-:Y:S01]  /*4e80*/  UIADD3 UR31, UPT, UPT, UR13, UR18, URZ ;  /* 0x000000120d1f7290 */ /* 0x000fe2000fffe0ff */
[----:B------:R-:W-:Y:S01]  /*4e90*/  SEL R10, R10, RZ, P0 ;  /* 0x000000ff0a0a7207 */ /* 0x000fe20000000000 */
[----:B------:R-:W-:Y:S01]  /*4ea0*/  UIADD3 UR30, UPT, UPT, UR14, UR16, URZ ;  /* 0x000000100e1e7290 */ /* 0x000fe2000fffe0ff */
[----:B------:R-:W-:Y:S01]  /*4eb0*/  IMAD.U32 R5, RZ, RZ, UR4 ;  /* 0x00000004ff057e24 */ /* 0x000fe2000f8e00ff */
[----:B------:R-:W-:Y:S02]  /*4ec0*/  @!P1 R2UR UR4, R4 ;  /* 0x00000000040492ca */ /* 0x000fe400000e0000 */
[----:B------:R-:W-:Y:S02]  /*4ed0*/  LOP3.LUT R9, R9, R0, RZ, 0x3c, !PT ;  /* 0x0000000009097212 */ /* 0x000fe400078e3cff */
[----:B------:R-:W-:Y:S11]  /*4ee0*/  @!P1 R2UR UR5, R5 ;  /* 0x00000000050592ca */ /* 0x000ff600000e0000 */
[----:B------:R-:W-:Y:S02]  /*4ef0*/  @!UPT UIADD3 URZ, UPT, UPT, URZ, URZ, URZ ;  /* 0x000000fffffff290 */ /* 0x000fe4000fffe0ff */
[----:B------:R1:W-:Y:S01]  /*4f00*/  @!UP0 UTMALDG.3D [UR8], [UR4], desc[UR6] ;  /* 0x00000608040085b4 */ /* 0x0003e20008011000 */
[----:B------:R1:W-:Y:S01]  /*4f10*/  @!P1 SYNCS.ARRIVE.TRANS64.RED.A0TR RZ, [UR21+0x68], R3 ;  /* 0x00006803ffff99a7 */ /* 0x0003e20008300415 */
[----:B------:R-:W-:Y:S01]  /*4f20*/  SYNCS.ARRIVE.TRANS64.RED.A1T0 RZ, [UR43], RZ ;  /* 0x000000ffffff79a7 */ /* 0x000fe2000810042b */
[----:B------:R-:W-:Y:S05]  /*4f30*/  BRA.U UP2, `(.L_x_86) ;  /* 0xfffffff102587547 */ /* 0x000fea000b83ffff */
[----:B------:R-:W-:-:S04]  /*4f40*/  SHF.L.U32 R2, R11, 0x1f, RZ ;  /* 0x0000001f0b027819 */ /* 0x000fc800000006ff */
[----:B------:R-:W2:Y:S02]  /*4f50*/  SYNCS.PHASECHK.TRANS64.TRYWAIT P0, [UR21+0x70], R2 ;  /* 0x00007002ff0075a7 */ /* 0x000ea40008001115 */
[----:B--2---:R-:W-:Y:S05]  /*4f60*/  @!P0 BRA `(.L_x_87) ;  /* 0x0000003c00dc8947 */ /* 0x004fea0003800000 */
.L_x_179:
[----:B------:R-:W4:Y:S02]  /*4f70*/  SYNCS.PHASECHK.TRANS64.TRYWAIT P0, [UR21+0x78], R2 ;  /* 0x00007802ff0075a7 */ /* 0x000f240008001115 */
[----:B----4-:R-:W-:Y:S05]  /*4f80*/  @!P0 BRA `(.L_x_88) ;  /* 0x0000003c00ec8947 */ /* 0x010fea0003800000 */
.L_x_181:
[----:B------:R-:W4:Y:S02]  /*4f90*/  SYNCS.PHASECHK.TRANS64.TRYWAIT P0, [UR21+0x80], R2 ;  /* 0x00008002ff0075a7 */ /* 0x000f240008001115 */
[----:B----4-:R-:W-:Y:S05]  /*4fa0*/  @!P0 BRA `(.L_x_89) ;  /* 0x0000003c00fc8947 */ /* 0x010fea0003800000 */
.L_x_183:
[----:B--2---:R-:W-:-:S07]  /*4fb0*/  MOV R0, UR21 ;  /* 0x0000001500007c02 */ /* 0x004fce0008000f00 */
.L_x_90:
[----:B--2---:R-:W-:-:S04]  /*4fc0*/  SHF.L.U32 R2, R11, 0x1f, RZ ;  /* 0x0000001f0b027819 */ /* 0x004fc800000006ff */
[----:B------:R2:W4:Y:S03]  /*4fd0*/  SYNCS.PHASECHK.TRANS64.TRYWAIT P0, [R0+URZ+0x88], R2 ;  /* 0x00008802000075a7 */ /* 0x00052600080011ff */
[----:B----4-:R-:W-:Y:S05]  /*4fe0*/  @!P0 NANOSLEEP.SYNCS 0x989680 ;  /* 0x009896800000895d */ /* 0x010fea0003900000 */
[----:B------:R-:W4:Y:S02]  /*4ff0*/  @!P0 SYNCS.PHASECHK.TRANS64 P0, [R0+URZ+0x88], R2 ;  /* 0x00008802000085a7 */ /* 0x000f2400080010ff */
[----:B-1-34-:R-:W-:Y:S05]  /*5000*/  @P0 EXIT ;  /* 0x000000000000094d */ /* 0x01afea0003800000 */
[----:B------:R-:W-:Y:S05]  /*5010*/  BRA `(.L_x_90) ;  /* 0xfffffffc00e87947 */ /* 0x000fea000383ffff */
.L_x_75:
[----:B------:R-:W-:-:S06]  /*5020*/  UISETP.GE.AND UP0, UPT, UR18, 0x4, UPT ;  /* 0x000000041200788c */ /* 0x000fcc000bf06270 */
[----:B------:R-:W-:-:S13]  /*5030*/  PLOP3.LUT P0, PT, PT, PT, UP0, 0x80, 0x8 ;  /* 0x000000000008781c */ /* 0x000fda0003f0f008 */
[----:B-1----:R-:W-:Y:S05]  /*5040*/  @!P0 EXIT ;  /* 0x000000000000894d */ /* 0x002fea0003800000 */
[----:B------:R-:W1:Y:S08]  /*5050*/  S2UR UR4, SR_CgaCtaId ;  /* 0x00000000000479c3 */ /* 0x000e700000008800 */
[----:B------:R-:W-:Y:S01]  /*5060*/  BAR.SYNC.DEFER_BLOCKING 0x6, 0xa0 ;  /* 0x0182800000007b1d */ /* 0x000fe20000010000 */
[C---:B------:R-:W-:Y:S01]  /*5070*/  IMAD.SHL.U32 R3, R57.reuse, 0x20, RZ ;  /* 0x0000002039037824 */ /* 0x040fe200078e00ff */
[----:B------:R-:W-:Y:S01]  /*5080*/  SHF.R.U32.HI R4, RZ, 0x1, R57 ;  /* 0x00000001ff047819 */ /* 0x000fe20000011639 */
[C---:B------:R-:W-:Y:S01]  /*5090*/  IMAD.SHL.U32 R2, R57.reuse, 0x10, RZ ;  /* 0x0000001039027824 */ /* 0x040fe200078e00ff */
[C---:B------:R-:W-:Y:S01]  /*50a0*/  LOP3.LUT P0, RZ, R57.reuse, 0x4, RZ, 0xc0, !PT ;  /* 0x0000000439ff7812 */ /* 0x040fe2000780c0ff */
[----:B------:R-:W-:Y:S01]  /*50b0*/  IMAD.U32 R23, R57, 0x10000, RZ ;  /* 0x0001000039177824 */ /* 0x000fe200078e00ff */
[----:B------:R-:W-:-:S02]  /*50c0*/  UMOV UR44, 0x400 ;  /* 0x00000400002c7882 */ /* 0x000fc40000000000 */
[----:B------:R-:W2:Y:S01]  /*50d0*/  LDC.64 R42, c[0x0][0x8b0] ;  /* 0x00022c00ff2a7b82 */ /* 0x000ea20000000a00 */
[----:B------:R-:W-:Y:S01]  /*50e0*/  LOP3.LUT R5, R3, 0xc0, RZ, 0xc0, !PT ;  /* 0x000000c003057812 */ /* 0x000fe200078ec0ff */
[----:B------:R-:W-:Y:S01]  /*50f0*/  IMAD.SHL.U32 R44, R57, 0x4, RZ ;  /* 0x00000004392c7824 */ /* 0x000fe200078e00ff */
[----:B------:R-:W-:Y:S01]  /*5100*/  LOP3.LUT R2, R2, 0x600, RZ, 0xc0, !PT ;  /* 0x0000060002027812 */ /* 0x000fe200078ec0ff */
[----:B------:R-:W-:Y:S01]  /*5110*/  IMAD.MOV.U32 R56, RZ, RZ, 0x20 ;  /* 0x00000020ff387424 */ /* 0x000fe200078e00ff */
[----:B------:R-:W-:Y:S01]  /*5120*/  LOP3.LUT R4, R5, 0x8, R4, 0xf8, !PT ;  /* 0x0000000805047812 */ /* 0x000fe200078ef804 */
[----:B------:R-:W-:Y:S01]  /*5130*/  IMAD.MOV.U32 R55, RZ, RZ, 0x1 ;  /* 0x00000001ff377424 */ /* 0x000fe200078e00ff */
[--C-:B------:R-:W-:Y:S01]  /*5140*/  LOP3.LUT R2, R2, 0x20, R3.reuse, 0xf8, !PT ;  /* 0x0000002002027812 */ /* 0x100fe200078ef803 */
[----:B------:R-:W3:Y:S01]  /*5150*/  LDC.64 R40, c[0x0][0x8a8] ;  /* 0x00022a00ff287b82 */ /* 0x000ee20000000a00 */
[----:B------:R-:W-:Y:S01]  /*5160*/  LOP3.LUT R23, R23, 0x600000, RZ, 0xc0, !PT ;  /* 0x0060000017177812 */ /* 0x000fe200078ec0ff */
[----:B------:R-:W-:Y:S01]  /*5170*/  IMAD.MOV.U32 R22, RZ, RZ, RZ ;  /* 0x000000ffff167224 */ /* 0x000fe200078e00ff */
[----:B------:R-:W-:Y:S01]  /*5180*/  LOP3.LUT R44, R4, 0x18, R44, 0x78, !PT ;  /* 0x00000018042c7812 */ /* 0x000fe200078e782c */
[----:B------:R-:W-:Y:S01]  /*5190*/  IMAD.MOV.U32 R54, RZ, RZ, RZ ;  /* 0x000000ffff367224 */ /* 0x000fe200078e00ff */
[----:B------:R-:W-:-:S02]  /*51a0*/  LOP3.LUT R2, R2, 0x100, R3, 0xf8, !PT ;  /* 0x0000010002027812 */ /* 0x000fc400078ef803 */
[----:B------:R-:W-:Y:S02]  /*51b0*/  CS2R R52, SRZ ;  /* 0x0000000000347805 */ /* 0x000fe4000001ff00 */
[----:B------:R-:W-:Y:S01]  /*51c0*/  LOP3.LUT R57, R57, 0x60, RZ, 0xc0, !PT ;  /* 0x0000006039397812 */ /* 0x000fe200078ec0ff */
[----:B-1----:R-:W-:Y:S01]  /*51d0*/  ULEA UR44, UR4, UR44, 0x18 ;  /* 0x0000002c042c7291 */ /* 0x002fe2000f8ec0ff */
[----:B------:R-:W-:Y:S01]  /*51e0*/  LOP3.LUT R44, R2, R44, RZ, 0xfc, !PT ;  /* 0x0000002c022c7212 */ /* 0x000fe200078efcff */
[----:B------:R-:W1:Y:S01]  /*51f0*/  LDCU UR59, c[0x0][0x370] ;  /* 0x00006e00ff3b77ac */ /* 0x000e620008000800 */
[----:B------:R-:W-:Y:S01]  /*5200*/  SEL R56, R56, 0xffffffe0, !P0 ;  /* 0xffffffe038387807 */ /* 0x000fe20004000000 */
[----:B------:R-:W-:Y:S01]  /*5210*/  UIADD3 UR4, UPT, UPT, UR44, 0x200, URZ ;  /* 0x000002002c047890 */ /* 0x000fe2000fffe0ff */
[----:B------:R-:W4:Y:S04]  /*5220*/  LDCU UR43, c[0x0][0xb0c] ;  /* 0x00016180ff2b77ac */ /* 0x000f280008000800 */
[----:B------:R-:W1:Y:S01]  /*5230*/  LDS R0, [UR44+0x150] ;  /* 0x0001502cff007984 */ /* 0x000e620008000800 */
[----:B------:R-:W-:Y:S01]  /*5240*/  IMAD.U32 R50, RZ, RZ, UR4 ;  /* 0x00000004ff327e24 */ /* 0x000fe2000f8e00ff */
[----:B------:R-:W1:Y:S01]  /*5250*/  LDCU UR39, c[0x0][0xb30] ;  /* 0x00016600ff2777ac */ /* 0x000e620008000800 */
[----:B------:R-:W1:Y:S01]  /*5260*/  LDCU.64 UR56, c[0x0][0x888] ;  /* 0x00011100ff3877ac */ /* 0x000e620008000a00 */
[----:B------:R-:W1:Y:S01]  /*5270*/  LDCU.64 UR40, c[0x0][0xb28] ;  /* 0x00016500ff2877ac */ /* 0x000e620008000a00 */
[----:B------:R-:W1:Y:S01]  /*5280*/  LDCU.64 UR62, c[0x0][0x890] ;  /* 0x00011200ff3e77ac */ /* 0x000e620008000a00 */
[----:B------:R-:W1:Y:S01]  /*5290*/  LDCU.128 UR52, c[0x0][0xb10] ;  /* 0x00016200ff3477ac */ /* 0x000e620008000c00 */
[----:B------:R-:W1:Y:S01]  /*52a0*/  LDCU UR58, c[0x0][0x374] ;  /* 0x00006e80ff3a77ac */ /* 0x000e620008000800 */
[----:B------:R-:W-:Y:S01]  /*52b0*/  UMOV UR47, URZ ;  /* 0x000000ff002f7c82 */ /* 0x000fe20008000000 */
[----:B------:R-:W-:Y:S01]  /*52c0*/  UMOV UR46, URZ ;  /* 0x000000ff002e7c82 */ /* 0x000fe20008000000 */
[----:B-1234-:R-:W-:-:S07]  /*52d0*/  IMAD.IADD R23, R0, 0x1, R23 ;  /* 0x0000000100177824 */ /* 0x01efce00078e0217 */
.L_x_134:
[C---:B------:R-:W-:Y:S02]  /*52e0*/  LEA R3, R52.reuse, UR44, 0x3 ;  /* 0x0000002c34037c11 */ /* 0x040fe4000f8e18ff */
[----:B------:R-:W-:Y:S02]  /*52f0*/  SHF.L.U32 R0, R53, 0x1f, RZ ;  /* 0x0000001f35007819 */ /* 0x000fe400000006ff */
[----:B-1----:R-:W-:Y:S02]  /*5300*/  LEA R4, R52, UR44, 0x4 ;  /* 0x0000002c34047c11 */ /* 0x002fe4000f8e20ff */
[----:B------:R-:W1:Y:S02]  /*5310*/  SYNCS.PHASECHK.TRANS64.TRYWAIT P0, [R3+URZ+0xa0], R0 ;  /* 0x0000a000030075a7 */ /* 0x000e6400080011ff */
[----:B-12---:R-:W-:Y:S05]  /*5320*/  @!P0 BRA `(.L_x_91) ;  /* 0x0000003c00348947 */ /* 0x006fea0003800000 */
.L_x_184:
[----:B------:R-:W2:Y:S01]  /*5330*/  LDS.128 R4, [R4+0x130] ;  /* 0x0001300004047984 */ /* 0x000ea20000000c00 */
[----:B------:R-:W-:Y:S01]  /*5340*/  UISETP.GE.AND UP0, UPT, UR42, 0x1, UPT ;  /* 0x000000012a00788c */ /* 0x000fe2000bf06270 */
[----:B------:R-:W-:Y:S01]  /*5350*/  @!PT LDS RZ, [RZ] ;  /* 0x00000000fffff984 */ /* 0x000fe20000000800 */
[----:B------:R-:W-:Y:S01]  /*5360*/  @!PT LDS RZ, [RZ] ;  /* 0x00000000fffff984 */ /* 0x000fe20000000800 */
[----:B------:R-:W-:Y:S01]  /*5370*/  @!PT LDS RZ, [RZ] ;  /* 0x00000000fffff984 */ /* 0x000fe20000000800 */
[----:B------:R-:W-:Y:S01]  /*5380*/  @!PT LDS RZ, [RZ] ;  /* 0x00000000fffff984 */ /* 0x000fe20000000800 */
[----:B------:R3:W-:Y:S06]  /*5390*/  MEMBAR.ALL.CTA ;  /* 0x0000000000007992 */ /* 0x0007ec0000008000 */
[----:B---3--:R-:W3:Y:S01]  /*53a0*/  FENCE.VIEW.ASYNC.S ;  /* 0x00000000000073c6 */ /* 0x008ee20000000000 */
[----:B--2---:R-:W-:Y:S11]  /*53b0*/  LOP3.LUT P0, RZ, R6, 0x1, RZ, 0xc0, !PT ;  /* 0x0000000106ff7812 */ /* 0x004ff6000780c0ff */
[----:B------:R-:W-:Y:S02]  /*53c0*/  @!UPT UIADD3 URZ, UPT, UPT, URZ, URZ, URZ ;  /* 0x000000fffffff290 */ /* 0x000fe4000fffe0ff */
[----:B---3--:R-:W-:Y:S01]  /*53d0*/  VOTEU.ANY UP1, P0 ;  /* 0x0000000000ff7886 */ /* 0x008fe20000020100 */
[----:B------:R-:W-:Y:S01]  /*53e0*/  PLOP3.LUT P0, PT, PT, PT, UP1, 0x80, 0x8 ;  /* 0x000000000008781c */ /* 0x000fe20003f0f018 */
[----:B------:R-:W-:Y:S11]  /*53f0*/  UP2UR UR61, UPR, URZ, 0x2 ;  /* 0x00000002ff3d7883 */ /* 0x000ff60008000000 */
[----:B------:R-:W-:Y:S01]  /*5400*/  @!UPT UIADD3 URZ, UPT, UPT, URZ, URZ, URZ ;  /* 0x000000fffffff290 */ /* 0x000fe2000fffe0ff */
        /* <DEDUP_REMOVED lines=13> */
[----:B------:R-:W2:Y:S01]  /*54e0*/  LDCU UR12, c[0x0][0xb20] ;  /* 0x00016400ff0c77ac */ /* 0x000ea20008000800 */
[----:B------:R-:W-:Y:S02]  /*54f0*/  UIMAD.WIDE.U32 UR4, UR58, UR55, URZ ;  /* 0x000000373a0472a5 */ /* 0x000fe4000f8e00ff */
[----:B------:R-:W-:Y:S02]  /*5500*/  UIMAD.WIDE.U32 UR6, UR59, UR52, URZ ;  /* 0x000000343b0672a5 */ /* 0x000fe4000f8e00ff */
[----:B------:R-:W-:Y:S02]  /*5510*/  UISETP.NE.AND UP0, UPT, UR54, 0x1, UPT ;  /* 0x000000013600788c */ /* 0x000fe4000bf05270 */
[----:B------:R-:W-:Y:S02]  /*5520*/  UIMAD.WIDE.U32 UR8, UR37, UR55, URZ ;  /* 0x00000037250872a5 */ /* 0x000fe4000f8e00ff */
[----:B------:R-:W-:Y:S02]  /*5530*/  UIMAD.WIDE.U32 UR10, UR38, UR52, URZ ;  /* 0x00000034260a72a5 */ /* 0x000fe4000f8e00ff */
[----:B------:R-:W-:Y:S02]  /*5540*/  UISETP.NE.AND UP1, UPT, UR43, 0x1, UPT ;  /* 0x000000012b00788c */ /* 0x000fe4000bf25270 */
[----:B------:R-:W-:Y:S01]  /*5550*/  UISETP.NE.AND UP2, UPT, UR42, 0x1, UPT ;  /* 0x000000012a00788c */ /* 0x000fe2000bf45270 */
[----:B------:R-:W-:Y:S02]  /*5560*/  UMOV UR4, UR5 ;  /* 0x0000000500047c82 */ /* 0x000fe40008000000 */
[----:B--2---:R-:W-:Y:S03]  /*5570*/  USHF.R.U32.HI UR5, URZ, UR12, UR4 ;  /* 0x0000000cff057299 */ /* 0x004fe60008011604 */
[----:B------:R-:W-:Y:S02]  /*5580*/  UMOV UR4, UR7 ;  /* 0x0000000700047c82 */ /* 0x000fe40008000000 */
[----:B------:R-:W-:Y:S02]  /*5590*/  USHF.R.U32.HI UR7, URZ, UR53, UR4 ;  /* 0x00000035ff077299 */ /* 0x000fe40008011604 */
[----:B------:R-:W-:Y:S02]  /*55a0*/  USEL UR4, UR58, UR5, !UP0 ;  /* 0x000000053a047287 */ /* 0x000fe4000c000000 */
[----:B------:R-:W-:Y:S01]  /*55b0*/  USEL UR7, UR59, UR7, !UP1 ;  /* 0x000000073b077287 */ /* 0x000fe2000c800000 */
[----:B------:R-:W-:Y:S01]  /*55c0*/  UMOV UR5, UR9 ;  /* 0x0000000900057c82 */ /* 0x000fe20008000000 */
[----:B------:R-:W-:Y:S02]  /*55d0*/  UIMAD.WIDE.U32 UR8, UR4, UR40, URZ ;  /* 0x00000028040872a5 */ /* 0x000fe4000f8e00ff */
[----:B------:R-:W-:Y:S03]  /*55e0*/  USHF.R.U32.HI UR6, URZ, UR12, UR5 ;  /* 0x0000000cff067299 */ /* 0x000fe60008011605 */
[----:B------:R-:W-:Y:S01]  /*55f0*/  UMOV UR5, UR11 ;  /* 0x0000000b00057c82 */ /* 0x000fe20008000000 */
[----:B------:R-:W-:Y:S02]  /*5600*/  UIMAD.WIDE.U32 UR10, UR7, UR40, URZ ;  /* 0x00000028070a72a5 */ /* 0x000fe4000f8e00ff */
[----:B------:R-:W-:Y:S02]  /*5610*/  USHF.R.U32.HI UR12, URZ, UR53, UR5 ;  /* 0x00000035ff0c7299 */ /* 0x000fe40008011605 */
[----:B------:R-:W-:Y:S01]  /*5620*/  USEL UR6, UR37, UR6, !UP0 ;  /* 0x0000000625067287 */ /* 0x000fe2000c000000 */
[----:B------:R-:W-:Y:S02]  /*5630*/  UMOV UR5, UR9 ;  /* 0x0000000900057c82 */ /* 0x000fe40008000000 */
[----:B------:R-:W-:Y:S01]  /*5640*/  UMOV UR10, UR11 ;  /* 0x0000000b000a7c82 */ /* 0x000fe20008000000 */
[----:B------:R-:W-:Y:S02]  /*5650*/  @UP2 USHF.R.U32.HI UR4, URZ, UR41, UR5 ;  /* 0x00000029ff042299 */ /* 0x000fe40008011605 */
[----:B------:R-:W-:Y:S02]  /*5660*/  @UP2 USHF.R.U32.HI UR7, URZ, UR41, UR10 ;  /* 0x00000029ff072299 */ /* 0x000fe4000801160a */
[----:B------:R-:W-:Y:S02]  /*5670*/  UIMAD UR4, UR42, UR4, URZ ;  /* 0x000000042a0472a4 */ /* 0x000fe4000f8e02ff */
[----:B------:R-:W-:Y:S02]  /*5680*/  UIMAD.WIDE.U32 UR10, UR6, UR40, URZ ;  /* 0x00000028060a72a5 */ /* 0x000fe4000f8e00ff */
[----:B------:R-:W-:Y:S02]  /*5690*/  USEL UR5, UR38, UR12, !UP1 ;  /* 0x0000000c26057287 */ /* 0x000fe4000c800000 */
[----:B------:R-:W-:Y:S02]  /*56a0*/  UIMAD UR8, UR42, UR7, URZ ;  /* 0x000000072a0872a4 */ /* 0x000fe4000f8e02ff */
[----:B------:R-:W-:Y:S03]  /*56b0*/  UISETP.GE.AND UP0, UPT, UR6, UR4, UPT ;  /* 0x000000040600728c */ /* 0x000fe6000bf06270 */
[----:B------:R-:W-:Y:S01]  /*56c0*/  UMOV UR4, UR11 ;  /* 0x0000000b00047c82 */ /* 0x000fe20008000000 */
[----:B------:R-:W-:Y:S02]  /*56d0*/  UISETP.GE.OR UP0, UPT, UR5, UR8, UP0 ;  /* 0x000000080500728c */ /* 0x000fe40008706670 */
[----:B------:R-:W-:Y:S02]  /*56e0*/  USHF.R.U32.HI UR4, URZ, UR41, UR4 ;  /* 0x00000029ff047299 */ /* 0x000fe40008011604 */
[----:B------:R-:W-:Y:S02]  /*56f0*/  UIMAD.WIDE.U32 UR8, UR5, UR40, URZ ;  /* 0x00000028050872a5 */ /* 0x000fe4000f8e00ff */
[----:B------:R-:W-:Y:S02]  /*5700*/  USEL UR11, UR6, UR4, !UP2 ;  /* 0x00000004060b7287 */ /* 0x000fe4000d000000 */
[----:B------:R-:W-:Y:S02]  /*5710*/  UIADD3 UR8, UPT, UPT, -UR5, URZ, URZ ;  /* 0x000000ff05087290 */ /* 0x000fe4000fffe1ff */
[----:B------:R-:W-:Y:S01]  /*5720*/  UIADD3 UR10, UPT, UPT, -UR11, URZ, URZ ;  /* 0x000000ff0b0a7290 */ /* 0x000fe2000fffe1ff */
[----:B------:R-:W-:Y:S01]  /*5730*/  @!UP0 UMOV UR4, UR9 ;  /* 0x0000000900048c82 */ /* 0x000fe20008000000 */
[----:B------:R-:W-:Y:S02]  /*5740*/  UIADD3 UR9, UPT, UPT, -UR6, URZ, URZ ;  /* 0x000000ff06097290 */ /* 0x000fe4000fffe1ff */
[----:B------:R-:W-:Y:S02]  /*5750*/  @!UP0 USHF.R.U32.HI UR4, URZ, UR41, UR4 ;  /* 0x00000029ff048299 */ /* 0x000fe40008011604 */
[----:B------:R-:W-:Y:S02]  /*5760*/  UIMAD UR10, UR42, UR10, UR6 ;  /* 0x0000000a2a0a72a4 */ /* 0x000fe4000f8e0206 */
[----:B------:R-:W-:Y:S04]  /*5770*/  @!UP0 USEL UR4, UR5, UR4, !UP2 ;  /* 0x0000000405048287 */ /* 0x000fe8000d000000 */
[----:B------:R-:W-:Y:S02]  /*5780*/  @!UP0 UIMAD UR10, UR7, UR10, UR4 ;  /* 0x0000000a070a82a4 */ /* 0x000fe4000f8e0204 */
[----:B------:R-:W-:Y:S02]  /*5790*/  @!UP0 UIADD3 UR11, UPT, UPT, UR11, -UR4, URZ ;  /* 0x800000040b0b8290 */ /* 0x000fe4000fffe0ff */
[----:B------:R-:W-:Y:S02]  /*57a0*/  UIMAD UR7, UR43, UR8, UR38 ;  /* 0x000000082b0772a4 */ /* 0x000fe4000f8e0226 */
[----:B------:R-:W-:Y:S02]  /*57b0*/  @!UP0 UIMAD UR6, UR11, UR42, UR5 ;  /* 0x0000002a0b0682a4 */ /* 0x000fe4000f8e0205 */
[----:B------:R-:W-:Y:S01]  /*57c0*/  UIMAD UR4, UR54, UR9, UR37 ;  /* 0x00000009360472a4 */ /* 0x000fe2000f8e0225 */
[----:B------:R-:W-:Y:S02]  /*57d0*/  @!UP0 UMOV UR5, UR10 ;  /* 0x0000000a00058c82 */ /* 0x000fe40008000000 */
[----:B------:R-:W-:Y:S02]  /*57e0*/  UIMAD UR38, UR5, UR43, UR7 ;  /* 0x0000002b052672a4 */ /* 0x000fe4000f8e0207 */
[----:B------:R-:W-:Y:S11]  /*57f0*/  UIMAD UR37, UR6, UR54, UR4 ;  /* 0x00000036062572a4 */ /* 0x000ff6000f8e0204 */
[----:B------:R-:W-:Y:S01]  /*5800*/  @!UPT UIADD3 URZ, UPT, UPT, URZ, URZ, URZ ;  /* 0x000000fffffff290 */ /* 0x000fe2000fffe0ff */
.L_x_92:
[----:B------:R-:W-:Y:S01]  /*5810*/  UISETP.NE.AND UP0, UPT, UR39, 0x1, UPT ;  /* 0x000000012700788c */ /* 0x000fe2000bf05270 */
[----:B------:R-:W-:Y:S01]  /*5820*/  LOP3.LUT P0, RZ, R50, 0x1b0, RZ, 0xc0, !PT ;  /* 0x000001b032ff7812 */ /* 0x000fe2000780c0ff */
[----:B------:R-:W-:Y:S01]  /*5830*/  USHF.L.U32 UR50, UR30, 0x6, URZ ;  /* 0x000000061e327899 */ /* 0x000fe200080006ff */
[----:B------:R-:W-:Y:S01]  /*5840*/  BSSY.RECONVERGENT B6, `(.L_x_93) ;  /* 0x0000034000067945 */ /* 0x000fe20003800200 */
[----:B------:R-:W-:Y:S01]  /*5850*/  USHF.L.U32 UR49, UR31, 0x7, URZ ;  /* 0x000000071f317899 */ /* 0x000fe200080006ff */
[----:B------:R-:W-:Y:S06]  /*5860*/  IADD3 R52, PT, PT, R52, 0x1, RZ ;  /* 0x0000000134347810 */ /* 0x000fec0007ffe0ff */
[----:B------:R-:W2:Y:S01]  /*5870*/  @!UP0 LDCU.128 UR12, c[0x0][0xb10] ;  /* 0x00016200ff0c87ac */ /* 0x000ea20008000c00 */
[----:B------:R-:W3:Y:S01]  /*5880*/  @!UP0 LDCU UR5, c[0x0][0xb0c] ;  /* 0x00016180ff0587ac */ /* 0x000ee20008000800 */
[----:B------:R-:W4:Y:S01]  /*5890*/  @!UP0 LDCU UR10, c[0x0][0xb20] ;  /* 0x00016400ff0a87ac */ /* 0x000f220008000800 */
[----:B--2---:R-:W-:Y:S02]  /*58a0*/  UIMAD.WIDE.U32 UR8, UR38, UR12, URZ ;  /* 0x0000000c260872a5 */ /* 0x004fe4000f8e00ff */
[----:B------:R-:W-:Y:S02]  /*58b0*/  UIMAD.WIDE.U32 UR6, UR37, UR15, URZ ;  /* 0x0000000f250672a5 */ /* 0x000fe4000f8e00ff */
[----:B------:R-:W-:Y:S03]  /*58c0*/  @!UP0 UISETP.NE.AND UP1, UPT, UR14, 0x1, UPT ;  /* 0x000000010e00888c */ /* 0x000fe6000bf25270 */
[----:B------:R-:W-:Y:S01]  /*58d0*/  @!UP0 UMOV UR4, UR9 ;  /* 0x0000000900048c82 */ /* 0x000fe20008000000 */
[----:B---3--:R-:W-:Y:S02]  /*58e0*/  @!UP0 UISETP.NE.AND UP2, UPT, UR5, 0x1, UPT ;  /* 0x000000010500888c */ /* 0x008fe4000bf45270 */
[----:B------:R-:W-:Y:S01]  /*58f0*/  @!UP0 USHF.R.U32.HI UR4, URZ, UR13, UR4 ;  /* 0x0000000dff048299 */ /* 0x000fe20008011604 */
[----:B------:R-:W-:Y:S02]  /*5900*/  @!UP0 UMOV UR6, UR7 ;  /* 0x0000000700068c82 */ /* 0x000fe40008000000 */
[----:B----4-:R-:W-:Y:S02]  /*5910*/  @!UP0 USHF.R.U32.HI UR6, URZ, UR10, UR6 ;  /* 0x0000000aff068299 */ /* 0x010fe40008011606 */
[----:B------:R-:W-:Y:S02]  /*5920*/  @!UP0 USEL UR7, UR38, UR4, !UP2 ;  /* 0x0000000426078287 */ /* 0x000fe4000d000000 */
[----:B------:R-:W-:Y:S04]  /*5930*/  @!UP0 USEL UR6, UR37, UR6, !UP1 ;  /* 0x0000000625068287 */ /* 0x000fe8000c800000 */
[----:B------:R-:W-:Y:S02]  /*5940*/  @!UP0 UIADD3 UR4, UPT, UPT, -UR7, UR6, URZ ;  /* 0x0000000607048290 */ /* 0x000fe4000fffe1ff */
[----:B------:R-:W-:Y:S02]  /*5950*/  @!UP0 UIADD3 UR6, UPT, UPT, UR7, -UR6, URZ ;  /* 0x8000000607068290 */ /* 0x000fe4000fffe0ff */
[----:B------:R-:W-:Y:S02]  /*5960*/  @!UP0 UIMAD UR38, UR4, UR5, UR38 ;  /* 0x00000005042682a4 */ /* 0x000fe4000f8e0226 */
[----:B------:R-:W-:Y:S01]  /*5970*/  @!UP0 UIMAD UR37, UR6, UR14, UR37 ;  /* 0x0000000e062582a4 */ /* 0x000fe2000f8e0225 */
[----:B------:R-:W-:Y:S11]  /*5980*/  @!P0 BRA `(.L_x_94) ;  /* 0x00000000007c8947 */ /* 0x000ff60003800000 */
[----:B------:R-:W2:Y:S01]  /*5990*/  LDCU.64 UR8, c[0x4][0x80] ;  /* 0x01001000ff0877ac */ /* 0x000ea20008000a00 */
[----:B------:R-:W-:Y:S01]  /*59a0*/  MOV R2, 0x0 ;  /* 0x0000000000027802 */ /* 0x000fe20000000f00 */
[----:B------:R-:W-:Y:S02]  /*59b0*/  HFMA2 R12, -RZ, RZ, 0, 5.9604644775390625e-08 ;  /* 0x00000001ff0c7431 */ /* 0x000fe400000001ff */
[----:B------:R-:W-:Y:S01]  /*59c0*/  IMAD.MOV.U32 R8, RZ, RZ, 0x70 ;  /* 0x00000070ff087424 */ /* 0x000fe200078e00ff */
[----:B------:R3:W4:Y:S01]  /*59d0*/  LDC.64 R14, c[0x4][R2] ;  /* 0x01000000020e7b82 */ /* 0x0007220000000a00 */
[----:B------:R-:W1:Y:S01]  /*59e0*/  LDCU.64 UR6, c[0x4][0x88] ;  /* 0x01001100ff0677ac */ /* 0x000e620008000a00 */
[----:B------:R-:W-:Y:S01]  /*59f0*/  IMAD.MOV.U32 R13, RZ, RZ, RZ ;  /* 0x000000ffff0d7224 */ /* 0x000fe200078e00ff */
[----:B------:R-:W1:Y:S01]  /*5a00*/  LDCU.64 UR4, c[0x4][0x8] ;  /* 0x01000100ff0477ac */ /* 0x000e620008000a00 */
[----:B--2---:R-:W-:Y:S01]  /*5a10*/  MOV R5, UR9 ;  /* 0x0000000900057c02 */ /* 0x004fe20008000f00 */
[----:B------:R-:W-:Y:S01]  /*5a20*/  IMAD.U32 R4, RZ, RZ, UR8 ;  /* 0x00000008ff047e24 */ /* 0x000fe2000f8e00ff */
[----:B-1----:R-:W-:Y:S01]  /*5a30*/  MOV R7, UR7 ;  /* 0x0000000700077c02 */ /* 0x002fe20008000f00 */
[----:B------:R-:W-:Y:S01]  /*5a40*/  IMAD.U32 R6, RZ, RZ, UR6 ;  /* 0x00000006ff067e24 */ /* 0x000fe2000f8e00ff */
[----:B------:R-:W-:Y:S01]  /*5a50*/  MOV R11, UR5 ;  /* 0x00000005000b7c02 */ /* 0x000fe20008000f00 */
[----:B------:R-:W-:Y:S02]  /*5a60*/  IMAD.U32 R10, RZ, RZ, UR4 ;  /* 0x00000004ff0a7e24 */ /* 0x000fe4000f8e00ff */
[----:B------:R-:W-:Y:S07]  /*5a70*/  LEPC R20, `(.L_x_95) ;  /* 0x000000001014794e */ /* 0x000fee0000000000 */
[----:B---345:R-:W-:Y:S05]  /*5a80*/  CALL.ABS.NOINC R14 ;  /* 0x000000000e007343 */ /* 0x038fea0003c00000 */
.L_x_95:
[----:B------:R-:W1:Y:S01]  /*5a90*/  LDCU.64 UR8, c[0x4][0x80] ;  /* 0x01001000ff0877ac */ /* 0x000e620008000a00 */
[----:B------:R-:W2:Y:S01]  /*5aa0*/  LDC.64 R2, c[0x4][R2] ;  /* 0x0100000002027b82 */ /* 0x000ea20000000a00 */
[----:B------:R-:W-:Y:S02]  /*5ab0*/  HFMA2 R12, -RZ, RZ, 0, 5.9604644775390625e-08 ;  /* 0x00000001ff0c7431 */ /* 0x000fe400000001ff */
[----:B------:R-:W-:Y:S02]  /*5ac0*/  IMAD.MOV.U32 R8, RZ, RZ, 0x70 ;  /* 0x00000070ff087424 */ /* 0x000fe400078e00ff */
[----:B------:R-:W-:Y:S01]  /*5ad0*/  IMAD.MOV.U32 R13, RZ, RZ, RZ ;  /* 0x000000ffff0d7224 */ /* 0x000fe200078e00ff */
[----:B------:R-:W3:Y:S01]  /*5ae0*/  LDCU.64 UR6, c[0x4][0x88] ;  /* 0x01001100ff0677ac */ /* 0x000ee20008000a00 */
[----:B------:R-:W4:Y:S01]  /*5af0*/  LDCU.64 UR4, c[0x4][0x8] ;  /* 0x01000100ff0477ac */ /* 0x000f220008000a00 */
[----:B-1----:R-:W-:Y:S02]  /*5b00*/  MOV R4, UR8 ;  /* 0x0000000800047c02 */ /* 0x002fe40008000f00 */
[----:B------:R-:W-:Y:S02]  /*5b10*/  MOV R5, UR9 ;  /* 0x0000000900057c02 */ /* 0x000fe40008000f00 */
[----:B---3--:R-:W-:Y:S01]  /*5b20*/  MOV R7, UR7 ;  /* 0x0000000700077c02 */ /* 0x008fe20008000f00 */
[----:B------:R-:W-:Y:S01]  /*5b30*/  IMAD.U32 R6, RZ, RZ, UR6 ;  /* 0x00000006ff067e24 */ /* 0x000fe2000f8e00ff */
[----:B----4-:R-:W-:Y:S01]  /*5b40*/  MOV R11, UR5 ;  /* 0x00000005000b7c02 */ /* 0x010fe20008000f00 */
[----:B------:R-:W-:Y:S02]  /*5b50*/  IMAD.U32 R10, RZ, RZ, UR4 ;  /* 0x00000004ff0a7e24 */ /* 0x000fe4000f8e00ff */
[----:B------:R-:W-:Y:S07]  /*5b60*/  LEPC R20, `(.L_x_94) ;  /* 0x000000001014794e */ /* 0x000fee0000000000 */
[----:B--2---:R-:W-:Y:S05]  /*5b70*/  CALL.ABS.NOINC R2 ;  /* 0x0000000002007343 */ /* 0x004fea0003c00000 */
.L_x_94:
[----:B------:R-:W-:Y:S05]  /*5b80*/  BSYNC.RECONVERGENT B6 ;  /* 0x0000000000067941 */ /* 0x000fea0003800200 */
.L_x_93:
[----:B------:R-:W-:Y:S01]  /*5b90*/  R2UR UR4, R49 ;  /* 0x00000000310472ca */ /* 0x000fe200000e0000 */
[----:B------:R-:W-:Y:S01]  /*5ba0*/  UISETP.NE.U32.AND UP0, UPT, UR62, URZ, UPT ;  /* 0x000000ff3e00728c */ /* 0x000fe2000bf05070 */
[----:B------:R-:W-:Y:S02]  /*5bb0*/  ISETP.NE.U32.AND P4, PT, R42, RZ, PT ;  /* 0x000000ff2a00720c */ /* 0x000fe40003f85070 */
[----:B------:R-:W-:Y:S01]  /*5bc0*/  ISETP.NE.U32.AND P2, PT, RZ, UR56, PT ;  /* 0x00000038ff007c0c */ /* 0x000fe2000bf45070 */
[----:B------:R-:W-:Y:S01]  /*5bd0*/  UISETP.NE.AND.EX UP1, UPT, UR63, URZ, UPT, UP0 ;  /* 0x000000ff3f00728c */ /* 0x000fe2000bf25300 */
[----:B------:R-:W-:Y:S01]  /*5be0*/  ISETP.NE.AND.EX P4, PT, R43, RZ, PT, P4 ;  /* 0x000000ff2b00720c */ /* 0x000fe20003f85340 */
[----:B------:R-:W-:Y:S01]  /*5bf0*/  UPLOP3.LUT UP0, UPT, UPT, UPT, UPT, 0x40, 0x4 ;  /* 0x000000000004789c */ /* 0x000fe20003f0e870 */
[----:B------:R-:W-:Y:S05]  /*5c00*/  ISETP.NE.AND.EX P2, PT, RZ, UR57, PT, P2 ;  /* 0x00000039ff007c0c */ /* 0x000fea000bf45320 */
[----:B------:R-:W-:Y:S06]  /*5c10*/  UISETP.NE.AND UP2, UPT, UR4, URZ, UPT ;  /* 0x000000ff0400728c */ /* 0x000fec000bf45270 */
[----:B------:R-:W-:Y:S05]  /*5c20*/  PLOP3.LUT P1, PT, PT, PT, UP2, 0x80, 0x8 ;  /* 0x000000000008781c */ /* 0x000fea0003f2f028 */
[----:B------:R-:W-:Y:S06]  /*5c30*/  @UP2 UPLOP3.LUT UP0, UPT, UPT, UPT, UP1, 0x80, 0x8 ;  /* 0x000000000008289c */ /* 0x000fec0003f0f010 */
[----:B------:R-:W-:Y:S01]  /*5c40*/  PLOP3.LUT P0, PT, PT, PT, UP0, 0x80, 0x8 ;  /* 0x000000000008781c */ /* 0x000fe20003f0f008 */
[----:B------:R-:W-:Y:S01]  /*5c50*/  @!UPT UIADD3 URZ, UPT, UPT, URZ, URZ, URZ ;  /* 0x000000fffffff290 */ /* 0x000fe2000fffe0ff */
[----:B------:R-:W-:Y:S11]  /*5c60*/  BRA.U !UP1, `(.L_x_96) ;  /* 0x00000001093c7547 */ /* 0x000ff6000b800000 */
[----:B------:R-:W-:Y:S01]  /*5c70*/  UISETP.NE.U32.AND UP0, UPT, UR56, URZ, UPT ;  /* 0x000000ff3800728c */ /* 0x000fe2000bf05070 */
[----:B-1----:R-:W-:Y:S01]  /*5c80*/  HFMA2 R0, -RZ, RZ, 0, 5.9604644775390625e-08 ;  /* 0x00000001ff007431 */ /* 0x002fe200000001ff */
[----:B------:R-:W1:Y:S01]  /*5c90*/  LDCU.64 UR8, c[0x0][0x358] ;  /* 0x00006b00ff0877ac */ /* 0x000e620008000a00 */
[----:B------:R-:W-:Y:S01]  /*5ca0*/  IMAD.MOV.U32 R45, RZ, RZ, 0x1 ;  /* 0x00000001ff2d7424 */ /* 0x000fe200078e00ff */
[----:B------:R-:W-:Y:S06]  /*5cb0*/  UISETP.NE.AND.EX UP0, UPT, UR57, URZ, UPT, UP0 ;  /* 0x000000ff3900728c */ /* 0x000fec000bf05300 */
        /* <DEDUP_REMOVED lines=9> */
[----:B--23--:R-:W-:Y:S02]  /*5d50*/  @!P3 IMAD.U32 R27, RZ, RZ, UR4 ;  /* 0x00000004ff1bbe24 */ /* 0x00cfe4000f8e00ff */
.L_x_96:
[----:B------:R-:W-:Y:S05]  /*5d60*/  @!P4 BRA `(.L_x_97) ;  /* 0x000000000024c947 */ /* 0x000fea0003800000 */
[----:B------:R-:W-:Y:S01]  /*5d70*/  ISETP.NE.U32.AND P3, PT, R40, RZ, PT ;  /* 0x000000ff2800720c */ /* 0x000fe20003f65070 */
[----:B------:R-:W2:Y:S03]  /*5d80*/  LDCU.64 UR4, c[0x0][0x358] ;  /* 0x00006b00ff0477ac */ /* 0x000ea60008000a00 */
[----:B------:R-:W-:Y:S11]  /*5d90*/  ISETP.NE.AND.EX P3, PT, R41, RZ, PT, P3 ;  /* 0x000000ff2900720c */ /* 0x000ff60003f65330 */
[----:B------:R-:W-:Y:S02]  /*5da0*/  @!UPT UIADD3 URZ, UPT, UPT, URZ, URZ, URZ ;  /* 0x000000fffffff290 */ /* 0x000fe4000fffe0ff */
[----:B------:R-:W3:Y:S01]  /*5db0*/  @P3 LDC.64 R2, c[0x0][0x8a8] ;  /* 0x00022a00ff023b82 */ /* 0x000ee20000000a00 */
[----:B-1----:R-:W-:Y:S04]  /*5dc0*/  @P3 IMAD R0, R42, UR36, RZ ;  /* 0x000000242a003c24 */ /* 0x002fe8000f8e02ff */
[----:B---3--:R-:W-:Y:S05]  /*5dd0*/  @P3 IMAD.WIDE R2, R0, 0x4, R2 ;  /* 0x0000000400023825 */ /* 0x008fea00078e0202 */
[----:B--2--5:R2:W5:Y:S02]  /*5de0*/  @P3 LDG.E R24, desc[UR4][R2.64] ;  /* 0x0000000402183981 */ /* 0x024564000c1e1900 */
[----:B--2---:R-:W3:Y:S02]  /*5df0*/  @!P3 LDC R24, c[0x0][0x8a0] ;  /* 0x00022800ff18bb82 */ /* 0x004ee40000000800 */
.L_x_97:
[----:B-----5:R-:W-:Y:S01]  /*5e00*/  FSETP.NEU.AND P3, PT, R27, RZ, PT ;  /* 0x000000ff1b00720b */ /* 0x020fe20003f6d000 */
[----:B------:R-:W-:Y:S01]  /*5e10*/  IMAD.SHL.U32 R62, R44, 0x2, RZ ;  /* 0x000000022c3e7824 */ /* 0x000fe200078e00ff */
[----:B------:R-:W-:Y:S01]  /*5e20*/  SEL R4, RZ, 0xffffffff, P2 ;  /* 0xffffffffff047807 */ /* 0x000fe20001000000 */
[----:B------:R-:W-:Y:S01]  /*5e30*/  BSSY B1, `(.L_x_98) ;  /* 0x0000036000017945 */ /* 0x000fe20003800000 */
[----:B------:R-:W-:Y:S01]  /*5e40*/  @P1 LOP3.LUT P2, RZ, R45, 0xff, RZ, 0xc0, !PT ;  /* 0x000000ff2dff1812 */ /* 0x000fe2000784c0ff */
[----:B------:R-:W-:Y:S01]  /*5e50*/  VIADD R60, R62, UR44 ;  /* 0x0000002c3e3c7c36 */ /* 0x000fe20008000000 */
[----:B-1----:R-:W-:Y:S01]  /*5e60*/  @P1 SEL R0, RZ, 0xffffffff, P3 ;  /* 0xffffffffff001807 */ /* 0x002fe20001800000 */
[----:B------:R-:W-:Y:S01]  /*5e70*/  IMAD.MOV.U32 R63, RZ, RZ, 0x1 ;  /* 0x00000001ff3f7424 */ /* 0x000fe200078e00ff */
[----:B------:R-:W-:Y:S01]  /*5e80*/  LOP3.LUT R55, R55, 0x1, RZ, 0x3c, !PT ;  /* 0x0000000137377812 */ /* 0x000fe200078e3cff */
[----:B------:R-:W-:Y:S01]  /*5e90*/  IMAD.MOV.U32 R61, RZ, RZ, RZ ;  /* 0x000000ffff3d7224 */ /* 0x000fe200078e00ff */
[----:B------:R-:W-:Y:S02]  /*5ea0*/  @P0 SEL R0, R4, R0, !P2 ;  /* 0x0000000004000207 */ /* 0x000fe40005000000 */
[----:B------:R-:W-:Y:S02]  /*5eb0*/  CS2R R38, SRZ ;  /* 0x0000000000267805 */ /* 0x000fe4000001ff00 */
[----:B------:R-:W-:Y:S02]  /*5ec0*/  LEA R26, R22, UR44, 0x3 ;  /* 0x0000002c161a7c11 */ /* 0x000fe4000f8e18ff */
[----:B------:R-:W-:Y:S02]  /*5ed0*/  CS2R R36, SRZ ;  /* 0x0000000000247805 */ /* 0x000fe4000001ff00 */
[----:B------:R-:W-:Y:S02]  /*5ee0*/  @P1 LOP3.LUT R0, R0, 0x1, RZ, 0xc0, !PT ;  /* 0x0000000100001812 */ /* 0x000fe400078ec0ff */
[----:B------:R-:W-:Y:S02]  /*5ef0*/  CS2R R30, SRZ ;  /* 0x00000000001e7805 */ /* 0x000fe4000001ff00 */
[----:B------:R-:W-:Y:S02]  /*5f00*/  SHF.L.U32 R2, R54, 0x1f, RZ ;  /* 0x0000001f36027819 */ /* 0x000fe400000006ff */
[----:B------:R-:W-:Y:S02]  /*5f10*/  CS2R R28, SRZ ;  /* 0x00000000001c7805 */ /* 0x000fe4000001ff00 */
[----:B------:R-:W-:Y:S01]  /*5f20*/  ISETP.NE.U32.OR P5, PT, R0, 0x1, !P1 ;  /* 0x000000010000780c */ /* 0x000fe20004fa5470 */
[----:B------:R-:W-:Y:S01]  /*5f30*/  IMAD.IADD R59, R56, 0x1, R60 ;  /* 0x00000001383b7824 */ /* 0x000fe200078e023c */
[----:B------:R-:W-:Y:S02]  /*5f40*/  PLOP3.LUT P2, PT, PT, PT, UP1, 0x80, 0x8 ;  /* 0x000000000008781c */ /* 0x000fe40003f4f018 */
[----:B------:R-:W-:Y:S02]  /*5f50*/  LEA.HI R25, R22, R22, RZ, 0x1 ;  /* 0x0000001616197211 */ /* 0x000fe400078f08ff */
[----:B------:R-:W-:Y:S02]  /*5f60*/  LOP3.LUT P4, R51, R45, 0xff, RZ, 0xc0, !PT ;  /* 0x000000ff2d337812 */ /* 0x000fe4000788c0ff */
[----:B------:R-:W-:Y:S02]  /*5f70*/  SEL R3, RZ, 0xffffffff, P3 ;  /* 0xffffffffff037807 */ /* 0x000fe40001800000 */
[----:B------:R-:W-:Y:S03]  /*5f80*/  P2R R58, PR, RZ, 0x20 ;  /* 0x00000020ff3a7803 */ /* 0x000fe60000000000 */
[----:B------:R-:W-:Y:S02]  /*5f90*/  @P5 SHF.L.U32 R0, R55, 0x1f, RZ ;  /* 0x0000001f37005819 */ /* 0x000fe400000006ff */
[----:B------:R-:W-:Y:S02]  /*5fa0*/  @P2 SEL R3, R4, R3, !P4 ;  /* 0x0000000304032207 */ /* 0x000fe40006000000 */
[----:B------:R1:W2:Y:S02]  /*5fb0*/  @P5 SYNCS.PHASECHK.TRANS64.TRYWAIT P1, [UR44+0x50], R0 ;  /* 0x00005000ff0055a7 */ /* 0x0002a4000802112c */
[----:B------:R-:W-:Y:S04]  /*5fc0*/  LOP3.LUT R3, R3, 0x1, RZ, 0xc0, !PT ;  /* 0x0000000103037812 */ /* 0x000fe800078ec0ff */
[----:B------:R-:W-:Y:S04]  /*5fd0*/  ISETP.NE.U32.AND P2, PT, R3, 0x1, PT ;  /* 0x000000010300780c */ /* 0x000fe80003f45070 */
[----:B------:R-:W-:Y:S01]  /*5fe0*/  P2R R64, PR, RZ, 0x4 ;  /* 0x00000004ff407803 */ /* 0x000fe20000000000 */
[----:B------:R4:W3:Y:S01]  /*5ff0*/  SYNCS.PHASECHK.TRANS64.TRYWAIT P0, [R26+URZ+0xc0], R2 ;  /* 0x0000c0021a0075a7 */ /* 0x0008e200080011ff */
[C---:B-1----:R-:W-:Y:S01]  /*6000*/  IMAD.SHL.U32 R0, R25.reuse, 0x40, RZ ;  /* 0x0000004019007824 */ /* 0x042fe200078e00ff */
[----:B------:R-:W-:Y:S04]  /*6010*/  LOP3.LUT R25, R25, 0xffe, RZ, 0xc0, !PT ;  /* 0x00000ffe19197812 */ /* 0x000fe800078ec0ff */
[----:B------:R-:W-:Y:S01]  /*6020*/  LOP3.LUT R0, R0, 0xffffff80, RZ, 0xc0, !PT ;  /* 0xffffff8000007812 */ /* 0x000fe200078ec0ff */
[----:B------:R-:W-:Y:S04]  /*6030*/  IMAD.IADD R25, R22, 0x1, -R25 ;  /* 0x0000000116197824 */ /* 0x000fe800078e0a19 */
[----:B------:R-:W-:Y:S04]  /*6040*/  IMAD.IADD R0, R23, 0x1, R0 ;  /* 0x0000000117007824 */ /* 0x000fe800078e0200 */
[----:B------:R-:W-:Y:S01]  /*6050*/  IMAD R25, R25, 0x100000, R0 ;  /* 0x0010000019197824 */ /* 0x000fe200078e0200 */
[----:B--2---:R-:W-:Y:S01]  /*6060*/  @P5 SEL R63, RZ, 0x1, !P1 ;  /* 0x00000001ff3f5807 */ /* 0x004fe20004800000 */
[----:B----4-:R-:W-:Y:S06]  /*6070*/  @!P5 BRA `(.L_x_99) ;  /* 0x000000000044d947 */ /* 0x010fec0003800000 */
[----:B------:R-:W-:Y:S01]  /*6080*/  IMAD.MOV.U32 R38, RZ, RZ, RZ ;  /* 0x000000ffff267224 */ /* 0x000fe200078e00ff */
[----:B------:R-:W-:Y:S01]  /*6090*/  ISETP.NE.AND P1, PT, R63, RZ, PT ;  /* 0x000000ff3f00720c */ /* 0x000fe20003f25270 */
[----:B------:R-:W-:Y:S01]  /*60a0*/  BSSY B0, `(.L_x_100) ;  /* 0x0000008000007945 */ /* 0x000fe20003800000 */
[----:B------:R-:W-:Y:S02]  /*60b0*/  CS2R R30, SRZ ;  /* 0x00000000001e7805 */ /* 0x000fe4000001ff00 */
[----:B------:R-:W-:Y:S02]  /*60c0*/  CS2R R28, SRZ ;  /* 0x00000000001c7805 */ /* 0x000fe4000001ff00 */
[----:B------:R-:W-:Y:S07]  /*60d0*/  CS2R R36, SRZ ;  /* 0x0000000000247805 */ /* 0x000fee000001ff00 */
[----:B------:R-:W-:Y:S05]  /*60e0*/  @P1 BRA `(.L_x_101) ;  /* 0x00000000000c1947 */ /* 0x000fea0003800000 */
[----:B------:R-:W-:Y:S04]  /*60f0*/  SHF.L.U32 R3, R55, 0x1f, RZ ;  /* 0x0000001f37037819 */ /* 0x000fe800000006ff */
[----:B------:R-:W1:Y:S02]  /*6100*/  SYNCS.PHASECHK.TRANS64.TRYWAIT P1, [UR44+0x50], R3 ;  /* 0x00005003ff0075a7 */ /* 0x000e64000802112c */
[----:B-1----:R-:W-:Y:S05]  /*6110*/  @!P1 BRA `(.L_x_102) ;  /* 0x0000002c00cc9947 */ /* 0x002fea0003800000 */
.L_x_101:
[----:B------:R-:W-:Y:S05]  /*6120*/  BSYNC B0 ;  /* 0x0000000000007941 */ /* 0x000fea0003800000 */
.L_x_100:
[----:B------:R-:W-:Y:S01]  /*6130*/  ISETP.NE.AND P1, PT, R64, RZ, PT ;  /* 0x000000ff4000720c */ /* 0x000fe20003f25270 */
[----:B------:R-:W-:Y:S11]  /*6140*/  HFMA2 R61, -RZ, RZ, 0, 5.9604644775390625e-08 ;  /* 0x00000001ff3d7431 */ /* 0x000ff600000001ff */
[----:B------:R-:W-:Y:S01]  /*6150*/  @!UPT UIADD3 URZ, UPT, UPT, URZ, URZ, URZ ;  /* 0x000000fffffff290 */ /* 0x000fe2000fffe0ff */
[----:B------:R-:W-:Y:S05]  /*6160*/  @P1 WARPSYNC.ALL ;  /* 0x0000000000001948 */ /* 0x000fea0003800000 */
[----:B------:R2:W4:Y:S04]  /*6170*/  @P1 LDSM.16.M88.4 R28, [R62+UR44+0x200] ;  /* 0x0002002c3e1c183b */ /* 0x0005280008000200 */
[----:B------:R2:W1:Y:S02]  /*6180*/  @P1 LDSM.16.M88.4 R36, [R59+0x200] ;  /* 0x000200003b24183b */ /* 0x0004640000000200 */
.L_x_99:
[----:B------:R-:W-:Y:S05]  /*6190*/  BSYNC B1 ;  /* 0x0000000000017941 */ /* 0x000fea0003800000 */
.L_x_98:
[----:B-1----:R-:W-:Y:S04]  /*61a0*/  SHF.R.U32.HI R0, RZ, 0x15, R25 ;  /* 0x00000015ff007819 */ /* 0x002fe80000011619 */
[----:B------:R-:W-:Y:S01]  /*61b0*/  LOP3.LUT P1, RZ, R0, 0x3, R46, 0x48, !PT ;  /* 0x0000000300ff7812 */ /* 0x000fe2000782482e */
[----:B------:R-:W-:Y:S01]  /*61c0*/  @!UPT UIADD3 URZ, UPT, UPT, URZ, URZ, URZ ;  /* 0x000000fffffff290 */ /* 0x000fe2000fffe0ff */
[----:B---3--:R-:W-:Y:S11]  /*61d0*/  @P0 BRA `(.L_x_103) ;  /* 0x0000000000080947 */ /* 0x008ff60003800000 */
[----:B------:R-:W1:Y:S02]  /*61e0*/  SYNCS.PHASECHK.TRANS64.TRYWAIT P0, [R26+URZ+0xc0], R2 ;  /* 0x0000c0021a0075a7 */ /* 0x000e6400080011ff */
[----:B-1----:R-:W-:Y:S05]  /*61f0*/  @!P0 BRA `(.L_x_104) ;  /* 0x0000002c00ac8947 */ /* 0x002fea0003800000 */
.L_x_103:
[----:B------:R-:W-:Y:S05]  /*6200*/  @!P1 BRA `(.L_x_105) ;  /* 0x0000000000409947 */ /* 0x000fea0003800000 */
[----:B------:R-:W3:Y:S01]  /*6210*/  LDCU.64 UR8, c[0x4][0x70] ;  /* 0x01000e00ff0877ac */ /* 0x000ee20008000a00 */
[----:B------:R-:W-:Y:S01]  /*6220*/  MOV R3, 0x0 ;  /* 0x0000000000037802 */ /* 0x000fe20000000f00 */
[----:B------:R-:W-:Y:S02]  /*6230*/  HFMA2 R12, -RZ, RZ, 0, 5.9604644775390625e-08 ;  /* 0x00000001ff0c7431 */ /* 0x000fe400000001ff */
[----:B------:R-:W-:Y:S02]  /*6240*/  IMAD.MOV.U32 R8, RZ, RZ, 0x192 ;  /* 0x00000192ff087424 */ /* 0x000fe400078e00ff */
[----:B------:R-:W-:Y:S01]  /*6250*/  IMAD.MOV.U32 R13, RZ, RZ, RZ ;  /* 0x000000ffff0d7224 */ /* 0x000fe200078e00ff */
[----:B------:R-:W5:Y:S01]  /*6260*/  LDCU.64 UR6, c[0x4][0x78] ;  /* 0x01000f00ff0677ac */ /* 0x000f620008000a00 */
[----:B-1----:R-:W1:Y:S01]  /*6270*/  LDC.64 R2, c[0x4][R3] ;  /* 0x0100000003027b82 */ /* 0x002e620000000a00 */
[----:B------:R-:W2:Y:S01]  /*6280*/  LDCU.64 UR4, c[0x4][0x10] ;  /* 0x01000200ff0477ac */ /* 0x000ea20008000a00 */
[----:B---3--:R-:W-:Y:S01]  /*6290*/  MOV R5, UR9 ;  /* 0x0000000900057c02 */ /* 0x008fe20008000f00 */
[----:B------:R-:W-:Y:S01]  /*62a0*/  IMAD.U32 R4, RZ, RZ, UR8 ;  /* 0x00000008ff047e24 */ /* 0x000fe2000f8e00ff */
[----:B-----5:R-:W-:Y:S01]  /*62b0*/  MOV R7, UR7 ;  /* 0x0000000700077c02 */ /* 0x020fe20008000f00 */
[----:B------:R-:W-:Y:S01]  /*62c0*/  IMAD.U32 R6, RZ, RZ, UR6 ;  /* 0x00000006ff067e24 */ /* 0x000fe2000f8e00ff */
[----:B--2---:R-:W-:Y:S01]  /*62d0*/  MOV R11, UR5 ;  /* 0x00000005000b7c02 */ /* 0x004fe20008000f00 */
[----:B------:R-:W-:Y:S02]  /*62e0*/  IMAD.U32 R10, RZ, RZ, UR4 ;  /* 0x00000004ff0a7e24 */ /* 0x000fe4000f8e00ff */
[----:B------:R-:W-:Y:S07]  /*62f0*/  LEPC R20, `(.L_x_105) ;  /* 0x000000001014794e */ /* 0x000fee0000000000 */
[----:B-1--4-:R-:W-:Y:S05]  /*6300*/  CALL.ABS.NOINC R2 ;  /* 0x0000000002007343 */ /* 0x012fea0003c00000 */
.L_x_105:
[----:B------:R-:W-:Y:S05]  /*6310*/  WARPSYNC.ALL ;  /* 0x0000000000007948 */ /* 0x000fea0003800000 */
[----:B------:R-:W-:Y:S01]  /*6320*/  R2UR UR4, R25 ;  /* 0x00000000190472ca */ /* 0x000fe200000e0000 */
[--C-:B----4-:R-:W-:Y:S01]  /*6330*/  HADD2.F32 R3, -RZ, R28.reuse.H0_H0 ;  /* 0x2000001cff037230 */ /* 0x110fe20000004100 */
[----:B------:R-:W-:Y:S01]  /*6340*/  ISETP.NE.AND P0, PT, R57, RZ, PT ;  /* 0x000000ff3900720c */ /* 0x000fe20003f05270 */
[--C-:B------:R-:W-:Y:S01]  /*6350*/  HADD2.F32 R20, -RZ, R29.reuse.H0_H0 ;  /* 0x2000001dff147230 */ /* 0x100fe20000004100 */
[----:B------:R-:W-:Y:S01]  /*6360*/  BSSY.RECONVERGENT B0, `(.L_x_106) ;  /* 0x000004c000007945 */ /* 0x000fe20003800200 */
[----:B------:R-:W-:Y:S08]  /*6370*/  HADD2.F32 R21, -RZ, R29.H1_H1 ;  /* 0x3000001dff157230 */ /* 0x000ff00000004100 */
[----:B------:R-:W3:Y:S02]  /*6380*/  LDTM.16dp256bit.x4 R4, tmem[UR4] ;  /* 0x00000004000479ee */ /* 0x000ee40008120000 */
[C---:B---3--:R-:W-:Y:S01]  /*6390*/  FMUL R0, R24.reuse, R4 ;  /* 0x0000000418007220 */ /* 0x048fe20000400000 */
[----:B------:R-:W-:Y:S02]  /*63a0*/  HADD2.F32 R4, -RZ, R28.H1_H1 ;  /* 0x3000001cff047230 */ /* 0x000fe40000004100 */
[C---:B-1----:R-:W-:Y:S01]  /*63b0*/  FMUL R2, R24.reuse, R5 ;  /* 0x0000000518027220 */ /* 0x042fe20000400000 */
[C---:B------:R-:W-:Y:S01]  /*63c0*/  FMUL R7, R24.reuse, R7 ;  /* 0x0000000718077220 */ /* 0x040fe20000400000 */
[C---:B------:R-:W-:Y:S01]  /*63d0*/  FFMA R0, R27.reuse, R3, R0 ;  /* 0x000000031b007223 */ /* 0x040fe20000000000 */
[C---:B------:R-:W-:Y:S01]  /*63e0*/  FMUL R3, R24.reuse, R6 ;  /* 0x0000000618037220 */ /* 0x040fe20000400000 */
[C---:B------:R-:W-:Y:S01]  /*63f0*/  FFMA R2, R27.reuse, R4, R2 ;  /* 0x000000041b027223 */ /* 0x040fe20000000002 */
[C---:B------:R-:W-:Y:S01]  /*6400*/  FMUL R4, R24.reuse, R8 ;  /* 0x0000000818047220 */ /* 0x040fe20000400000 */
[C---:B------:R-:W-:Y:S01]  /*6410*/  FMUL R8, R24.reuse, R12 ;  /* 0x0000000c18087220 */ /* 0x040fe20000400000 */
[C---:B------:R-:W-:Y:S01]  /*6420*/  FFMA R3, R27.reuse, R20, R3 ;  /* 0x000000141b037223 */ /* 0x040fe20000000003 */
[----:B------:R-:W-:Y:S01]  /*6430*/  FMUL R12, R24, R16 ;  /* 0x00000010180c7220 */ /* 0x000fe20000400000 */
[--C-:B------:R-:W-:Y:S01]  /*6440*/  HADD2.F32 R16, -RZ, R30.reuse.H0_H0 ;  /* 0x2000001eff107230 */ /* 0x100fe20000004100 */
[----:B------:R-:W-:Y:S01]  /*6450*/  F2FP.F16.F32.PACK_AB R32, R2, R0 ;  /* 0x000000000220723e */ /* 0x000fe200000000ff */
[----:B------:R-:W-:Y:S02]  /*6460*/  HADD2.F32 R0, -RZ, R30.H1_H1 ;  /* 0x3000001eff007230 */ /* 0x000fe40000004100 */
[C---:B------:R-:W-:Y:S01]  /*6470*/  FFMA R7, R27.reuse, R21, R7 ;  /* 0x000000151b077223 */ /* 0x040fe20000000007 */
[C---:B------:R-:W-:Y:S01]  /*6480*/  FMUL R5, R24.reuse, R9 ;  /* 0x0000000918057220 */ /* 0x040fe20000400000 */
[--C-:B------:R-:W-:Y:S02]  /*6490*/  HADD2.F32 R2, -RZ, R31.reuse.H0_H0 ;  /* 0x2000001fff027230 */ /* 0x100fe40000004100 */
[C---:B------:R-:W-:Y:S01]  /*64a0*/  FFMA R4, R27.reuse, R16, R4 ;  /* 0x000000101b047223 */ /* 0x040fe20000000004 */
[C---:B------:R-:W-:Y:S01]  /*64b0*/  FMUL R6, R24.reuse, R10 ;  /* 0x0000000a18067220 */ /* 0x040fe20000400000 */
[C---:B------:R-:W-:Y:S01]  /*64c0*/  FFMA R5, R27.reuse, R0, R5 ;  /* 0x000000001b057223 */ /* 0x040fe20000000005 */
[----:B------:R-:W-:Y:S02]  /*64d0*/  HADD2.F32 R16, -RZ, R31.H1_H1 ;  /* 0x3000001fff107230 */ /* 0x000fe40000004100 */
[C---:B------:R-:W-:Y:S01]  /*64e0*/  FMUL R11, R24.reuse, R11 ;  /* 0x0000000b180b7220 */ /* 0x040fe20000400000 */
[----:B------:R-:W-:Y:S01]  /*64f0*/  FFMA R6, R27, R2, R6 ;  /* 0x000000021b067223 */ /* 0x000fe20000000006 */
[--C-:B------:R-:W-:Y:S01]  /*6500*/  HADD2.F32 R0, -RZ, R36.reuse.H0_H0 ;  /* 0x20000024ff007230 */ /* 0x100fe20000004100 */
[----:B------:R-:W-:Y:S01]  /*6510*/  F2FP.F16.F32.PACK_AB R33, R7, R3 ;  /* 0x000000030721723e */ /* 0x000fe200000000ff */
[----:B------:R-:W-:Y:S02]  /*6520*/  HADD2.F32 R2, -RZ, R36.H1_H1 ;  /* 0x30000024ff027230 */ /* 0x000fe40000004100 */
[C---:B------:R-:W-:Y:S01]  /*6530*/  FMUL R9, R24.reuse, R13 ;  /* 0x0000000d18097220 */ /* 0x040fe20000400000 */
[--C-:B------:R-:W-:Y:S02]  /*6540*/  HADD2.F32 R3, -RZ, R37.reuse.H0_H0 ;  /* 0x20000025ff037230 */ /* 0x100fe40000004100 */
[C---:B------:R-:W-:Y:S01]  /*6550*/  FMUL R10, R24.reuse, R14 ;  /* 0x0000000e180a7220 */ /* 0x040fe20000400000 */
[C---:B------:R-:W-:Y:S01]  /*6560*/  FFMA R11, R27.reuse, R16, R11 ;  /* 0x000000101b0b7223 */ /* 0x040fe2000000000b */
[C---:B------:R-:W-:Y:S01]  /*6570*/  FFMA R8, R27.reuse, R0, R8 ;  /* 0x000000001b087223 */ /* 0x040fe20000000008 */
[C---:B------:R-:W-:Y:S01]  /*6580*/  FFMA R9, R27.reuse, R2, R9 ;  /* 0x000000021b097223 */ /* 0x040fe20000000009 */
[----:B------:R-:W-:Y:S02]  /*6590*/  HADD2.F32 R0, -RZ, R37.H1_H1 ;  /* 0x30000025ff007230 */ /* 0x000fe40000004100 */
[----:B------:R-:W-:Y:S01]  /*65a0*/  FFMA R10, R27, R3, R10 ;  /* 0x000000031b0a7223 */ /* 0x000fe2000000000a */
[C---:B------:R-:W-:Y:S01]  /*65b0*/  FMUL R15, R24.reuse, R15 ;  /* 0x0000000f180f7220 */ /* 0x040fe20000400000 */
[--C-:B------:R-:W-:Y:S01]  /*65c0*/  HADD2.F32 R2, -RZ, R38.reuse.H0_H0 ;  /* 0x20000026ff027230 */ /* 0x100fe20000004100 */
[----:B------:R-:W-:Y:S01]  /*65d0*/  F2FP.F16.F32.PACK_AB R34, R5, R4 ;  /* 0x000000040522723e */ /* 0x000fe200000000ff */
[----:B------:R-:W-:Y:S02]  /*65e0*/  HADD2.F32 R3, -RZ, R38.H1_H1 ;  /* 0x30000026ff037230 */ /* 0x000fe40000004100 */
[C---:B------:R-:W-:Y:S01]  /*65f0*/  FMUL R13, R24.reuse, R17 ;  /* 0x00000011180d7220 */ /* 0x040fe20000400000 */
[--C-:B------:R-:W-:Y:S02]  /*6600*/  HADD2.F32 R4, -RZ, R39.reuse.H0_H0 ;  /* 0x20000027ff047230 */ /* 0x100fe40000004100 */
[C---:B------:R-:W-:Y:S01]  /*6610*/  FMUL R14, R24.reuse, R18 ;  /* 0x00000012180e7220 */ /* 0x040fe20000400000 */
[----:B------:R-:W-:Y:S02]  /*6620*/  HADD2.F32 R5, -RZ, R39.H1_H1 ;  /* 0x30000027ff057230 */ /* 0x000fe40000004100 */
[C---:B------:R-:W-:Y:S01]  /*6630*/  FFMA R15, R27.reuse, R0, R15 ;  /* 0x000000001b0f7223 */ /* 0x040fe2000000000f */
[----:B------:R-:W-:Y:S01]  /*6640*/  FMUL R19, R24, R19 ;  /* 0x0000001318137220 */ /* 0x000fe20000400000 */
[C---:B------:R-:W-:Y:S01]  /*6650*/  FFMA R12, R27.reuse, R2, R12 ;  /* 0x000000021b0c7223 */ /* 0x040fe2000000000c */
[C---:B------:R-:W-:Y:S01]  /*6660*/  FFMA R13, R27.reuse, R3, R13 ;  /* 0x000000031b0d7223 */ /* 0x040fe2000000000d */
[C---:B------:R-:W-:Y:S01]  /*6670*/  FFMA R14, R27.reuse, R4, R14 ;  /* 0x000000041b0e7223 */ /* 0x040fe2000000000e */
[----:B------:R-:W-:Y:S01]  /*6680*/  FFMA R19, R27, R5, R19 ;  /* 0x000000051b137223 */ /* 0x000fe20000000013 */
[----:B------:R-:W-:Y:S02]  /*6690*/  F2FP.F16.F32.PACK_AB R35, R11, R6 ;  /* 0x000000060b23723e */ /* 0x000fe400000000ff */
[----:B------:R-:W-:Y:S02]  /*66a0*/  F2FP.F16.F32.PACK_AB R8, R9, R8 ;  /* 0x000000080908723e */ /* 0x000fe400000000ff */
[----:B------:R-:W-:Y:S01]  /*66b0*/  F2FP.F16.F32.PACK_AB R9, R15, R10 ;  /* 0x0000000a0f09723e */ /* 0x000fe200000000ff */
[----:B------:R1:W-:Y:S01]  /*66c0*/  STSM.16.M88.4 [R60+0x200], R32 ;  /* 0x000200203c007844 */ /* 0x0003e20000000200 */
[----:B------:R-:W-:Y:S02]  /*66d0*/  F2FP.F16.F32.PACK_AB R10, R13, R12 ;  /* 0x0000000c0d0a723e */ /* 0x000fe400000000ff */
[----:B------:R-:W-:Y:S05]  /*66e0*/  F2FP.F16.F32.PACK_AB R11, R19, R14 ;  /* 0x0000000e130b723e */ /* 0x000fea00000000ff */
[----:B------:R1:W-:Y:S01]  /*66f0*/  STSM.16.M88.4 [R59+0x200], R8 ;  /* 0x000200083b007844 */ /* 0x0003e20000000200 */
[----:B------:R-:W-:Y:S01]  /*6700*/  @!PT LDS RZ, [RZ] ;  /* 0x00000000fffff984 */ /* 0x000fe20000000800 */
[----:B------:R-:W-:Y:S01]  /*6710*/  @!PT LDS RZ, [RZ] ;  /* 0x00000000fffff984 */ /* 0x000fe20000000800 */
[----:B------:R-:W-:Y:S01]  /*6720*/  @!PT LDS RZ, [RZ] ;  /* 0x00000000fffff984 */ /* 0x000fe20000000800 */
[----:B------:R-:W-:Y:S01]  /*6730*/  @!PT LDS RZ, [RZ] ;  /* 0x00000000fffff984 */ /* 0x000fe20000000800 */
[----:B------:R3:W-:Y:S07]  /*6740*/  MEMBAR.ALL.CTA ;  /* 0x0000000000007992 */ /* 0x0007ee0000008000 */
[----:B---3--:R-:W3:Y:S02]  /*6750*/  FENCE.VIEW.ASYNC.S ;  /* 0x00000000000073c6 */ /* 0x008ee40000000000 */
[----:B---3--:R-:W-:Y:S06]  /*6760*/  BAR.SYNC.DEFER_BLOCKING 0x1, 0x80 ;  /* 0x0042000000007b1d */ /* 0x008fec0000010000 */
[----:B------:R-:W-:Y:S05]  /*6770*/  @P0 BRA `(.L_x_107) ;  /* 0x0000000000280947 */ /* 0x000fea0003800000 */
[----:B------:R-:W3:Y:S01]  /*6780*/  LDCU.64 UR6, c[0x0][0x348] ;  /* 0x00006900ff0677ac */ /* 0x000ee20008000a00 */
[----:B------:R-:W-:Y:S01]  /*6790*/  UIADD3 UR4, UPT, UPT, UR44, 0x200, URZ ;  /* 0x000002002c047890 */ /* 0x000fe2000fffe0ff */
[----:B------:R-:W-:Y:S05]  /*67a0*/  UMOV UR51, UR36 ;  /* 0x0000002400337c82 */ /* 0x000fea0008000000 */
[----:B------:R-:W-:Y:S04]  /*67b0*/  MOV R50, UR4 ;  /* 0x0000000400327c02 */ /* 0x000fe80008000f00 */
[----:B------:R-:W-:Y:S01]  /*67c0*/  R2UR UR48, R50 ;  /* 0x00000000323072ca */ /* 0x000fe200000e0000 */
[----:B---3--:R-:W-:Y:S04]  /*67d0*/  UIADD3 UR4, UP0, UPT, UR6, 0x680, URZ ;  /* 0x0000068006047890 */ /* 0x008fe8000ff1e0ff */
[----:B------:R-:W-:Y:S09]  /*67e0*/  UIADD3.X UR5, UPT, UPT, URZ, UR7, URZ, UP0, !UPT ;  /* 0x00000007ff057290 */ /* 0x000ff200087fe4ff */
[----:B------:R3:W-:Y:S01]  /*67f0*/  UTMASTG.3D [UR48], [UR4] ;  /* 0x00000030040073b5 */ /* 0x0007e20008010000 */
[----:B------:R0:W-:Y:S01]  /*6800*/  UTMACMDFLUSH ;  /* 0x00000000000079b7 */ /* 0x0001e20000000000 */
[----:B---3--:R-:W-:Y:S04]  /*6810*/  DEPBAR.LE SB0, 0x1 ;  /* 0x000080400000791a */ /* 0x008fe80000000000 */
.L_x_107:
[----:B------:R-:W-:Y:S05]  /*6820*/  BSYNC.RECONVERGENT B0 ;  /* 0x0000000000007941 */ /* 0x000fea0003800200 */
.L_x_106:
[----:B------:R-:W-:Y:S01]  /*6830*/  BAR.SYNC.DEFER_BLOCKING 0x1, 0x80 ;  /* 0x0042000000007b1d */ /* 0x000fe20000010000 */
[----:B------:R-:W-:Y:S01]  /*6840*/  ISETP.NE.AND P1, PT, R58, RZ, PT ;  /* 0x000000ff3a00720c */ /* 0x000fe20003f25270 */
[----:B------:R-:W-:Y:S01]  /*6850*/  UISETP.NE.AND UP0, UPT, UR47, URZ, UPT ;  /* 0x000000ff2f00728c */ /* 0x000fe2000bf05270 */
[----:B------:R-:W-:Y:S11]  /*6860*/  LEA R4, R61, UR44, 0x3 ;  /* 0x0000002c3d047c11 */ /* 0x000ff6000f8e18ff */
[----:B------:R-:W-:Y:S01]  /*6870*/  @P1 SHF.L.U32 R3, R55, 0x1f, RZ ;  /* 0x0000001f37031819 */ /* 0x000fe200000006ff */
[----:B------:R-:W-:Y:S06]  /*6880*/  BRA.U !UP0, `(.L_x_108) ;  /* 0x0000000108247547 */ /* 0x000fec000b800000 */
[----:B------:R-:W3:Y:S01]  /*6890*/  S2R R0, SR_CgaCtaId ;  /* 0x0000000000007919 */ /* 0x000ee20000008800 */
[----:B------:R-:W-:Y:S01]  /*68a0*/  IMAD.U32 R2, RZ, RZ, UR46 ;  /* 0x0000002eff027e24 */ /* 0x000fe2000f8e00ff */
[----:B------:R-:W-:Y:S04]  /*68b0*/  UIADD3 UR4, UPT, UPT, UR46, 0x1, URZ ;  /* 0x000000012e047890 */ /* 0x000fe8000fffe0ff */
[----:B------:R-:W-:Y:S01]  /*68c0*/  @P1 LEA R2, R2, UR44, 0x3 ;  /* 0x0000002c02021c11 */ /* 0x000fe2000f8e18ff */
[----:B------:R-:W-:Y:S04]  /*68d0*/  UISETP.NE.AND UP0, UPT, UR4, 0x4, UPT ;  /* 0x000000040400788c */ /* 0x000fe8000bf05270 */
[----:B------:R-:W-:Y:S01]  /*68e0*/  @P1 VIADD R2, R2, 0x70 ;  /* 0x0000007002021836 */ /* 0x000fe20000000000 */
[----:B------:R-:W-:Y:S04]  /*68f0*/  USEL UR46, UR4, URZ, UP0 ;  /* 0x000000ff042e7287 */ /* 0x000fe80008000000 */
[----:B---3--:R-:W-:Y:S04]  /*6900*/  @P1 PRMT R0, R0, 0x654, R2 ;  /* 0x0000065400001816 */ /* 0x008fe80000000002 */
[----:B------:R3:W-:Y:S04]  /*6910*/  @P1 SYNCS.ARRIVE.TRANS64.RED.A1T0 RZ, [R0+URZ], RZ ;  /* 0x000000ff00ff19a7 */ /* 0x0007e800081004ff */
.L_x_108:
[----:B------:R-:W4:Y:S01]  /*6920*/  @P1 SYNCS.PHASECHK.TRANS64.TRYWAIT P0, [R4+URZ+0x50], R3 ;  /* 0x00005003040015a7 */ /* 0x000f2200080011ff */
[----:B------:R-:W-:Y:S01]  /*6930*/  BSSY B1, `(.L_x_109) ;  /* 0x0000013000017945 */ /* 0x000fe20003800000 */
[----:B----4-:R-:W-:Y:S03]  /*6940*/  @P1 SEL R63, RZ, 0x1, !P0 ;  /* 0x00000001ff3f1807 */ /* 0x010fe60004000000 */
[----:B------:R-:W-:Y:S05]  /*6950*/  @!P1 BRA `(.L_x_110) ;  /* 0x0000000000409947 */ /* 0x000fea0003800000 */
[----:B------:R-:W-:Y:S01]  /*6960*/  ISETP.NE.AND P1, PT, R64, RZ, PT ;  /* 0x000000ff4000720c */ /* 0x000fe20003f25270 */
[----:B------:R-:W-:Y:S01]  /*6970*/  BSSY B0, `(.L_x_111) ;  /* 0x0000009000007945 */ /* 0x000fe20003800000 */
[----:B------:R-:W-:Y:S11]  /*6980*/  ISETP.NE.AND P0, PT, R63, RZ, PT ;  /* 0x000000ff3f00720c */ /* 0x000ff60003f05270 */
[----:B------:R-:W-:Y:S05]  /*6990*/  @P1 IMAD R3, R61, 0x1000, R62 ;  /* 0x000010003d031824 */ /* 0x000fea00078e023e */
[----:B------:R-:W-:Y:S05]  /*69a0*/  @P1 IADD3 R2, PT, PT, R3, UR44, RZ ;  /* 0x0000002c03021c10 */ /* 0x000fea000fffe0ff */
[----:B------:R-:W-:Y:S01]  /*69b0*/  @P1 IMAD.IADD R2, R56, 0x1, R2 ;  /* 0x0000000138021824 */ /* 0x000fe200078e0202 */
[----:B------:R-:W-:Y:S06]  /*69c0*/  @P0 BRA `(.L_x_112) ;  /* 0x00000000000c0947 */ /* 0x000fec0003800000 */
[----:B---3--:R-:W-:Y:S04]  /*69d0*/  SHF.L.U32 R0, R55, 0x1f, RZ ;  /* 0x0000001f37007819 */ /* 0x008fe800000006ff */
[----:B------:R-:W3:Y:S02]  /*69e0*/  SYNCS.PHASECHK.TRANS64.TRYWAIT P0, [R4+URZ+0x50], R0 ;  /* 0x00005000040075a7 */ /* 0x000ee400080011ff */
[----:B---3--:R-:W-:Y:S05]  /*69f0*/  @!P0 BRA `(.L_x_113) ;  /* 0x0000002400c08947 */ /* 0x008fea0003800000 */
.L_x_112:
[----:B------:R-:W-:Y:S05]  /*6a00*/  BSYNC B0 ;  /* 0x0000000000007941 */ /* 0x000fea0003800000 */
.L_x_111:
[----:B------:R-:W-:Y:S02]  /*6a10*/  ISETP.NE.AND P0, PT, R64, RZ, PT ;  /* 0x000000ff4000720c */ /* 0x000fe40003f05270 */
[----:B------:R-:W-:Y:S11]  /*6a20*/  IADD3 R61, PT, PT, R61, 0x1, RZ ;  /* 0x000000013d3d7810 */ /* 0x000ff60007ffe0ff */
[----:B------:R-:W-:Y:S05]  /*6a30*/  @P0 WARPSYNC.ALL ;  /* 0x0000000000000948 */ /* 0x000fea0003800000 */
[----:B------:R4:W1:Y:S04]  /*6a40*/  @P0 LDSM.16.M88.4 R28, [R3+UR44+0x200] ;  /* 0x0002002c031c083b */ /* 0x0008680008000200 */
[----:B------:R4:W1:Y:S02]  /*6a50*/  @P0 LDSM.16.M88.4 R36, [R2+0x200] ;  /* 0x000200000224083b */ /* 0x0008640000000200 */
.L_x_110:
[----:B------:R-:W-:Y:S05]  /*6a60*/  BSYNC B1 ;  /* 0x0000000000017941 */ /* 0x000fea0003800000 */
.L_x_109:
[----:B---3--:R-:W-:Y:S05]  /*6a70*/  VIADD R0, R25, 0x20 ;  /* 0x0000002019007836 */ /* 0x008fea0000000000 */
[----:B------:R-:W-:Y:S04]  /*6a80*/  SHF.R.U32.HI R0, RZ, 0x15, R0 ;  /* 0x00000015ff007819 */ /* 0x000fe80000011600 */
[----:B------:R-:W-:Y:S11]  /*6a90*/  LOP3.LUT P0, RZ, R0, 0x3, R46, 0x48, !PT ;  /* 0x0000000300ff7812 */ /* 0x000ff6000780482e */
[----:B------:R-:W-:Y:S02]  /*6aa0*/  @!UPT UIADD3 URZ, UPT, UPT, URZ, URZ, URZ ;  /* 0x000000fffffff290 */ /* 0x000fe4000fffe0ff */
[----:B------:R-:W-:Y:S05]  /*6ab0*/  @!P0 BRA `(.L_x_114) ;  /* 0x0000000000408947 */ /* 0x000fea0003800000 */
[----:B------:R-:W3:Y:S01]  /*6ac0*/  LDCU.64 UR8, c[0x4][0x70] ;  /* 0x01000e00ff0877ac */ /* 0x000ee20008000a00 */
[----:B----4-:R-:W-:Y:S01]  /*6ad0*/  MOV R3, 0x0 ;  /* 0x0000000000037802 */ /* 0x010fe20000000f00 */
[----:B------:R-:W-:Y:S02]  /*6ae0*/  HFMA2 R12, -RZ, RZ, 0, 5.9604644775390625e-08 ;  /* 0x00000001ff0c7431 */ /* 0x000fe400000001ff */
[----:B-1----:R-:W-:Y:S02]  /*6af0*/  IMAD.MOV.U32 R8, RZ, RZ, 0x192 ;  /* 0x00000192ff087424 */ /* 0x002fe400078e00ff */
[----:B------:R-:W-:Y:S01]  /*6b00*/  IMAD.MOV.U32 R13, RZ, RZ, RZ ;  /* 0x000000ffff0d7224 */ /* 0x000fe200078e00ff */
[----:B------:R-:W1:Y:S01]  /*6b10*/  LDCU.64 UR6, c[0x4][0x78] ;  /* 0x01000f00ff0677ac */ /* 0x000e620008000a00 */
[----:B------:R-:W4:Y:S01]  /*6b20*/  LDC.64 R2, c[0x4][R3] ;  /* 0x0100000003027b82 */ /* 0x000f220000000a00 */
[----:B------:R-:W5:Y:S01]  /*6b30*/  LDCU.64 UR4, c[0x4][0x10] ;  /* 0x01000200ff0477ac */ /* 0x000f620008000a00 */
[----:B---3--:R-:W-:Y:S01]  /*6b40*/  MOV R5, UR9 ;  /* 0x0000000900057c02 */ /* 0x008fe20008000f00 */
[----:B------:R-:W-:Y:S01]  /*6b50*/  IMAD.U32 R4, RZ, RZ, UR8 ;  /* 0x00000008ff047e24 */ /* 0x000fe2000f8e00ff */
[----:B-1----:R-:W-:Y:S01]  /*6b60*/  MOV R7, UR7 ;  /* 0x0000000700077c02 */ /* 0x002fe20008000f00 */
[----:B------:R-:W-:Y:S01]  /*6b70*/  IMAD.U32 R6, RZ, RZ, UR6 ;  /* 0x00000006ff067e24 */ /* 0x000fe2000f8e00ff */
[----:B-----5:R-:W-:Y:S01]  /*6b80*/  MOV R11, UR5 ;  /* 0x00000005000b7c02 */ /* 0x020fe20008000f00 */
[----:B------:R-:W-:Y:S02]  /*6b90*/  IMAD.U32 R10, RZ, RZ, UR4 ;  /* 0x00000004ff0a7e24 */ /* 0x000fe4000f8e00ff */
[----:B------:R-:W-:Y:S07]  /*6ba0*/  LEPC R20, `(.L_x_114) ;  /* 0x000000001014794e */ /* 0x000fee0000000000 */
[----:B--2-4-:R-:W-:Y:S05]  /*6bb0*/  CALL.ABS.NOINC R2 ;  /* 0x0000000002007343 */ /* 0x014fea0003c00000 */
.L_x_114:
[----:B------:R-:W-:Y:S01]  /*6bc0*/  ISETP.NE.AND P6, PT, R58, RZ, PT ;  /* 0x000000ff3a00720c */ /* 0x000fe20003fc5270 */
[----:B------:R-:W-:Y:S05]  /*6bd0*/  WARPSYNC.ALL ;  /* 0x0000000000007948 */ /* 0x000fea0003800000 */
[----:B------:R-:W-:Y:S01]  /*6be0*/  R2UR UR4, R25 ;  /* 0x00000000190472ca */ /* 0x000fe200000e0000 */
[--C-:B-1--4-:R-:W-:Y:S01]  /*6bf0*/  HADD2.F32 R3, -RZ, R28.reuse.H0_H0 ;  /* 0x2000001cff037230 */ /* 0x112fe20000004100 */
[----:B------:R-:W1:Y:S01]  /*6c00*/  S2R R65, SR_CgaCtaId ;  /* 0x0000000000417919 */ /* 0x000e620000008800 */
[--C-:B------:R-:W-:Y:S01]  /*6c10*/  HADD2.F32 R20, -RZ, R29.reuse.H0_H0 ;  /* 0x2000001dff147230 */ /* 0x100fe20000004100 */
[----:B------:R-:W-:Y:S01]  /*6c20*/  ISETP.NE.AND P0, PT, R57, RZ, PT ;  /* 0x000000ff3900720c */ /* 0x000fe20003f05270 */
[----:B------:R-:W-:Y:S01]  /*6c30*/  HADD2.F32 R21, -RZ, R29.H1_H1 ;  /* 0x3000001dff157230 */ /* 0x000fe20000004100 */
[----:B------:R-:W-:Y:S07]  /*6c40*/  BSSY.RECONVERGENT B0, `(.L_x_115) ;  /* 0x0000051000007945 */ /* 0x000fee0003800200 */
[----:B------:R-:W3:Y:S02]  /*6c50*/  LDTM.16dp256bit.x4 R4, tmem[UR4+0x20] ;  /* 0x00002004000479ee */ /* 0x000ee40008120000 */
[C---:B---3--:R-:W-:Y:S01]  /*6c60*/  FMUL R0, R24.reuse, R4 ;  /* 0x0000000418007220 */ /* 0x048fe20000400000 */
[----:B------:R-:W-:Y:S02]  /*6c70*/  HADD2.F32 R4, -RZ, R28.H1_H1 ;  /* 0x3000001cff047230 */ /* 0x000fe40000004100 */
[C---:B------:R-:W-:Y:S01]  /*6c80*/  FMUL R2, R24.reuse, R5 ;  /* 0x0000000518027220 */ /* 0x040fe20000400000 */
[C---:B------:R-:W-:Y:S01]  /*6c90*/  FMUL R7, R24.reuse, R7 ;  /* 0x0000000718077220 */ /* 0x040fe20000400000 */
[C---:B------:R-:W-:Y:S01]  /*6ca0*/  FFMA R0, R27.reuse, R3, R0 ;  /* 0x000000031b007223 */ /* 0x040fe20000000000 */
[C---:B------:R-:W-:Y:S01]  /*6cb0*/  FMUL R3, R24.reuse, R6 ;  /* 0x0000000618037220 */ /* 0x040fe20000400000 */
[C---:B------:R-:W-:Y:S01]  /*6cc0*/  FFMA R2, R27.reuse, R4, R2 ;  /* 0x000000041b027223 */ /* 0x040fe20000000002 */
[C---:B------:R-:W-:Y:S01]  /*6cd0*/  FMUL R4, R24.reuse, R8 ;  /* 0x0000000818047220 */ /* 0x040fe20000400000 */
[----:B------:R-:W-:Y:S01]  /*6ce0*/  FMUL R8, R24, R12 ;  /* 0x0000000c18087220 */ /* 0x000fe20000400000 */
[C---:B------:R-:W-:Y:S01]  /*6cf0*/  FFMA R3, R27.reuse, R20, R3 ;  /* 0x000000141b037223 */ /* 0x040fe20000000003 */
[----:B------:R-:W-:Y:S01]  /*6d00*/  FFMA R7, R27, R21, R7 ;  /* 0x000000151b077223 */ /* 0x000fe20000000007 */
[----:B------:R-:W-:Y:S01]  /*6d10*/  F2FP.F16.F32.PACK_AB R32, R2, R0 ;  /* 0x000000000220723e */ /* 0x000fe200000000ff */
[C---:B------:R-:W-:Y:S01]  /*6d20*/  FMUL R12, R24.reuse, R16 ;  /* 0x00000010180c7220 */ /* 0x040fe20000400000 */
[--C-:B------:R-:W-:Y:S02]  /*6d30*/  HADD2.F32 R16, -RZ, R30.reuse.H0_H0 ;  /* 0x2000001eff107230 */ /* 0x100fe40000004100 */
[C---:B------:R-:W-:Y:S01]  /*6d40*/  FMUL R5, R24.reuse, R9 ;  /* 0x0000000918057220 */ /* 0x040fe20000400000 */
[----:B------:R-:W-:Y:S01]  /*6d50*/  F2FP.F16.F32.PACK_AB R33, R7, R3 ;  /* 0x000000030721723e */ /* 0x000fe200000000ff */
[----:B------:R-:W-:Y:S02]  /*6d60*/  HADD2.F32 R0, -RZ, R30.H1_H1 ;  /* 0x3000001eff007230 */ /* 0x000fe40000004100 */
[C---:B------:R-:W-:Y:S01]  /*6d70*/  FMUL R6, R24.reuse, R10 ;  /* 0x0000000a18067220 */ /* 0x040fe20000400000 */
[--C-:B------:R-:W-:Y:S02]  /*6d80*/  HADD2.F32 R2, -RZ, R31.reuse.H0_H0 ;  /* 0x2000001fff027230 */ /* 0x100fe40000004100 */
[C---:B------:R-:W-:Y:S01]  /*6d90*/  FMUL R11, R24.reuse, R11 ;  /* 0x0000000b180b7220 */ /* 0x040fe20000400000 */
[----:B------:R-:W-:Y:S02]  /*6da0*/  HADD2.F32 R3, -RZ, R31.H1_H1 ;  /* 0x3000001fff037230 */ /* 0x000fe40000004100 */
[C---:B------:R-:W-:Y:S01]  /*6db0*/  FFMA R4, R27.reuse, R16, R4 ;  /* 0x000000101b047223 */ /* 0x040fe20000000004 */
[C---:B------:R-:W-:Y:S01]  /*6dc0*/  FFMA R5, R27.reuse, R0, R5 ;  /* 0x000000001b057223 */ /* 0x040fe20000000005 */
[C---:B------:R-:W-:Y:S01]  /*6dd0*/  FFMA R6, R27.reuse, R2, R6 ;  /* 0x000000021b067223 */ /* 0x040fe20000000006 */
[--C-:B------:R-:W-:Y:S02]  /*6de0*/  HADD2.F32 R0, -RZ, R36.reuse.H0_H0 ;  /* 0x20000024ff007230 */ /* 0x100fe40000004100 */
[----:B------:R-:W-:Y:S01]  /*6df0*/  FFMA R11, R27, R3, R11 ;  /* 0x000000031b0b7223 */ /* 0x000fe2000000000b */
[----:B------:R-:W-:Y:S01]  /*6e00*/  HADD2.F32 R2, -RZ, R36.H1_H1 ;  /* 0x30000024ff027230 */ /* 0x000fe20000004100 */
[----:B------:R-:W-:Y:S01]  /*6e10*/  F2FP.F16.F32.PACK_AB R34, R5, R4 ;  /* 0x000000040522723e */ /* 0x000fe200000000ff */
[C---:B------:R-:W-:Y:S01]  /*6e20*/  FMUL R9, R24.reuse, R13 ;  /* 0x0000000d18097220 */ /* 0x040fe20000400000 */
[--C-:B------:R-:W-:Y:S01]  /*6e30*/  HADD2.F32 R3, -RZ, R37.reuse.H0_H0 ;  /* 0x20000025ff037230 */ /* 0x100fe20000004100 */
[----:B------:R-:W-:Y:S01]  /*6e40*/  F2FP.F16.F32.PACK_AB R35, R11, R6 ;  /* 0x000000060b23723e */ /* 0x000fe200000000ff */
[C---:B------:R-:W-:Y:S01]  /*6e50*/  FMUL R10, R24.reuse, R14 ;  /* 0x0000000e180a7220 */ /* 0x040fe20000400000 */
[C---:B------:R-:W-:Y:S01]  /*6e60*/  FFMA R8, R27.reuse, R0, R8 ;  /* 0x000000001b087223 */ /* 0x040fe20000000008 */
[C---:B------:R-:W-:Y:S01]  /*6e70*/  FFMA R9, R27.reuse, R2, R9 ;  /* 0x000000021b097223 */ /* 0x040fe20000000009 */
[----:B------:R-:W-:Y:S01]  /*6e80*/  HADD2.F32 R0, -RZ, R37.H1_H1 ;  /* 0x30000025ff007230 */ /* 0x000fe20000004100 */
[----:B------:R3:W-:Y:S01]  /*6e90*/  STSM.16.M88.4 [R60+0x1200], R32 ;  /* 0x001200203c007844 */ /* 0x0007e20000000200 */
[----:B------:R-:W-:Y:S01]  /*6ea0*/  FFMA R10, R27, R3, R10 ;  /* 0x000000031b0a7223 */ /* 0x000fe2000000000a */
[C---:B------:R-:W-:Y:S01]  /*6eb0*/  FMUL R15, R24.reuse, R15 ;  /* 0x0000000f180f7220 */ /* 0x040fe20000400000 */
[----:B------:R-:W-:Y:S01]  /*6ec0*/  F2FP.F16.F32.PACK_AB R8, R9, R8 ;  /* 0x000000080908723e */ /* 0x000fe200000000ff */
[--C-:B------:R-:W-:Y:S02]  /*6ed0*/  HADD2.F32 R2, -RZ, R38.reuse.H0_H0 ;  /* 0x20000026ff027230 */ /* 0x100fe40000004100 */
[C---:B------:R-:W-:Y:S01]  /*6ee0*/  FMUL R13, R24.reuse, R17 ;  /* 0x00000011180d7220 */ /* 0x040fe20000400000 */
[----:B------:R-:W-:Y:S02]  /*6ef0*/  HADD2.F32 R3, -RZ, R38.H1_H1 ;  /* 0x30000026ff037230 */ /* 0x000fe40000004100 */
[C---:B------:R-:W-:Y:S01]  /*6f00*/  FMUL R14, R24.reuse, R18 ;  /* 0x00000012180e7220 */ /* 0x040fe20000400000 */
[--C-:B------:R-:W-:Y:S02]  /*6f10*/  HADD2.F32 R4, -RZ, R39.reuse.H0_H0 ;  /* 0x20000027ff047230 */ /* 0x100fe40000004100 */
[C---:B------:R-:W-:Y:S01]  /*6f20*/  FFMA R15, R27.reuse, R0, R15 ;  /* 0x000000001b0f7223 */ /* 0x040fe2000000000f */
[----:B------:R-:W-:Y:S01]  /*6f30*/  MOV R0, UR46 ;  /* 0x0000002e00007c02 */ /* 0x000fe20008000f00 */
[----:B------:R-:W-:Y:S02]  /*6f40*/  HADD2.F32 R5, -RZ, R39.H1_H1 ;  /* 0x30000027ff057230 */ /* 0x000fe40000004100 */
[----:B------:R-:W-:Y:S01]  /*6f50*/  FMUL R19, R24, R19 ;  /* 0x0000001318137220 */ /* 0x000fe20000400000 */
[C---:B------:R-:W-:Y:S01]  /*6f60*/  FFMA R12, R27.reuse, R2, R12 ;  /* 0x000000021b0c7223 */ /* 0x040fe2000000000c */
[C---:B------:R-:W-:Y:S01]  /*6f70*/  FFMA R13, R27.reuse, R3, R13 ;  /* 0x000000031b0d7223 */ /* 0x040fe2000000000d */
[C---:B------:R-:W-:Y:S01]  /*6f80*/  FFMA R14, R27.reuse, R4, R14 ;  /* 0x000000041b0e7223 */ /* 0x040fe2000000000e */
[----:B------:R-:W-:Y:S01]  /*6f90*/  FFMA R19, R27, R5, R19 ;  /* 0x000000051b137223 */ /* 0x000fe20000000013 */
[----:B------:R-:W-:Y:S02]  /*6fa0*/  F2FP.F16.F32.PACK_AB R9, R15, R10 ;  /* 0x0000000a0f09723e */ /* 0x000fe400000000ff */
[----:B------:R-:W-:Y:S02]  /*6fb0*/  F2FP.F16.F32.PACK_AB R10, R13, R12 ;  /* 0x0000000c0d0a723e */ /* 0x000fe400000000ff */
[----:B------:R-:W-:Y:S02]  /*6fc0*/  F2FP.F16.F32.PACK_AB R11, R19, R14 ;  /* 0x0000000e130b723e */ /* 0x000fe400000000ff */
[----:B------:R-:W-:Y:S02]  /*6fd0*/  @P6 LEA R0, R0, UR44, 0x3 ;  /* 0x0000002c00006c11 */ /* 0x000fe4000f8e18ff */
[----:B------:R-:W-:Y:S01]  /*6fe0*/  LEA R2, R61, UR44, 0x3 ;  /* 0x0000002c3d027c11 */ /* 0x000fe2000f8e18ff */
[----:B------:R3:W-:Y:S01]  /*6ff0*/  STSM.16.M88.4 [R59+0x1200], R8 ;  /* 0x001200083b007844 */ /* 0x0007e20000000200 */
[----:B------:R-:W-:Y:S02]  /*7000*/  @P6 IADD3 R0, PT, PT, R0, 0x70, RZ ;  /* 0x0000007000006810 */ /* 0x000fe40007ffe0ff */
[----:B------:R-:W-:Y:S01]  /*7010*/  @P6 SHF.L.U32 R3, R55, 0x1f, RZ ;  /* 0x0000001f37036819 */ /* 0x000fe200000006ff */
[----:B------:R-:W-:Y:S01]  /*7020*/  @!PT LDS RZ, [RZ] ;  /* 0x00000000fffff984 */ /* 0x000fe20000000800 */
[----:B------:R-:W-:Y:S01]  /*7030*/  @!PT LDS RZ, [RZ] ;  /* 0x00000000fffff984 */ /* 0x000fe20000000800 */
[----:B------:R-:W-:Y:S01]  /*7040*/  @!PT LDS RZ, [RZ] ;  /* 0x00000000fffff984 */ /* 0x000fe20000000800 */
[----:B------:R-:W-:Y:S01]  /*7050*/  @!PT LDS RZ, [RZ] ;  /* 0x00000000fffff984 */ /* 0x000fe20000000800 */
[----:B------:R4:W-:Y:S06]  /*7060*/  MEMBAR.ALL.CTA ;  /* 0x0000000000007992 */ /* 0x0009ec0000008000 */
[----:B----4-:R-:W4:Y:S01]  /*7070*/  FENCE.VIEW.ASYNC.S ;  /* 0x00000000000073c6 */ /* 0x010f220000000000 */
[----:B-1----:R-:W-:Y:S01]  /*7080*/  @P6 PRMT R0, R65, 0x654, R0 ;  /* 0x0000065441006816 */ /* 0x002fe20000000000 */
[----:B----4-:R-:W-:Y:S06]  /*7090*/  BAR.SYNC.DEFER_BLOCKING 0x1, 0x80 ;  /* 0x0042000000007b1d */ /* 0x010fec0000010000 */
[----:B------:R-:W-:Y:S05]  /*70a0*/  @P0 BRA `(.L_x_116) ;  /* 0x0000000000280947 */ /* 0x000fea0003800000 */
[----:B------:R-:W1:Y:S01]  /*70b0*/  LDCU.64 UR6, c[0x0][0x348] ;  /* 0x00006900ff0677ac */ /* 0x000e620008000a00 */
[----:B------:R-:W-:Y:S02]  /*70c0*/  UIADD3 UR9, UPT, UPT, UR49, 0x20, URZ ;  /* 0x0000002031097890 */ /* 0x000fe4000fffe0ff */
[----:B------:R-:W-:Y:S01]  /*70d0*/  UIADD3 UR8, UPT, UPT, UR44, 0x1200, URZ ;  /* 0x000012002c087890 */ /* 0x000fe2000fffe0ff */
[----:B------:R-:W-:Y:S01]  /*70e0*/  UMOV UR10, UR50 ;  /* 0x00000032000a7c82 */ /* 0x000fe20008000000 */
[----:B------:R-:W-:Y:S01]  /*70f0*/  UMOV UR11, UR36 ;  /* 0x00000024000b7c82 */ /* 0x000fe20008000000 */
[----:B-1----:R-:W-:Y:S04]  /*7100*/  UIADD3 UR4, UP0, UPT, UR6, 0x680, URZ ;  /* 0x0000068006047890 */ /* 0x002fe8000ff1e0ff */
[----:B------:R-:W-:Y:S09]  /*7110*/  UIADD3.X UR5, UPT, UPT, URZ, UR7, URZ, UP0, !UPT ;  /* 0x00000007ff057290 */ /* 0x000ff200087fe4ff */
[----:B------:R1:W-:Y:S01]  /*7120*/  UTMASTG.3D [UR8], [UR4] ;  /* 0x00000008040073b5 */ /* 0x0003e20008010000 */
[----:B------:R0:W-:Y:S01]  /*7130*/  UTMACMDFLUSH ;  /* 0x00000000000079b7 */ /* 0x0001e20000000000 */
[----:B-1----:R-:W-:Y:S04]  /*7140*/  DEPBAR.LE SB0, 0x1 ;  /* 0x000080400000791a */ /* 0x002fe80000000000 */
.L_x_116:
[----:B------:R-:W-:Y:S05]  /*7150*/  BSYNC.RECONVERGENT B0 ;  /* 0x0000000000007941 */ /* 0x000fea0003800200 */
.L_x_115:
[----:B------:R-:W-:Y:S01]  /*7160*/  BAR.SYNC.DEFER_BLOCKING 0x1, 0x80 ;  /* 0x0042000000007b1d */ /* 0x000fe20000010000 */
[----:B------:R-:W-:Y:S04]  /*7170*/  UIADD3 UR4, UPT, UPT, UR46, 0x1, URZ ;  /* 0x000000012e047890 */ /* 0x000fe8000fffe0ff */
[----:B------:R-:W-:Y:S04]  /*7180*/  UISETP.NE.AND UP0, UPT, UR4, 0x4, UPT ;  /* 0x000000040400788c */ /* 0x000fe8000bf05270 */
[----:B------:R-:W-:Y:S01]  /*7190*/  USEL UR45, UR4, URZ, UP0 ;  /* 0x000000ff042d7287 */ /* 0x000fe20008000000 */
[----:B------:R1:W-:Y:S01]  /*71a0*/  @P6 SYNCS.ARRIVE.TRANS64.RED.A1T0 RZ, [R0+URZ], RZ ;  /* 0x000000ff00ff69a7 */ /* 0x0003e200081004ff */
[----:B------:R-:W-:Y:S01]  /*71b0*/  BSSY B1, `(.L_x_117) ;  /* 0x0000014000017945 */ /* 0x000fe20003800000 */
[----:B------:R-:W4:Y:S02]  /*71c0*/  @P6 SYNCS.PHASECHK.TRANS64.TRYWAIT P0, [R2+URZ+0x50], R3 ;  /* 0x00005003020065a7 */ /* 0x000f2400080011ff */
[----:B----4-:R-:W-:Y:S01]  /*71d0*/  @P6 SEL R63, RZ, 0x1, !P0 ;  /* 0x00000001ff3f6807 */ /* 0x010fe20004000000 */
[----:B-1----:R-:W-:Y:S06]  /*71e0*/  @!P6 BRA `(.L_x_118) ;  /* 0x000000000040e947 */ /* 0x002fec0003800000 */
[----:B------:R-:W-:Y:S01]  /*71f0*/  ISETP.NE.AND P1, PT, R64, RZ, PT ;  /* 0x000000ff4000720c */ /* 0x000fe20003f25270 */
[----:B------:R-:W-:Y:S01]  /*7200*/  BSSY B0, `(.L_x_119) ;  /* 0x0000009000007945 */ /* 0x000fe20003800000 */
[----:B------:R-:W-:Y:S11]  /*7210*/  ISETP.NE.AND P0, PT, R63, RZ, PT ;  /* 0x000000ff3f00720c */ /* 0x000ff60003f05270 */
[----:B------:R-:W-:Y:S05]  /*7220*/  @P1 IMAD R3, R61, 0x1000, R62 ;  /* 0x000010003d031824 */ /* 0x000fea00078e023e */
[----:B------:R-:W-:Y:S05]  /*7230*/  @P1 IADD3 R0, PT, PT, R3, UR44, RZ ;  /* 0x0000002c03001c10 */ /* 0x000fea000fffe0ff */
[----:B------:R-:W-:Y:S01]  /*7240*/  @P1 IMAD.IADD R0, R56, 0x1, R0 ;  /* 0x0000000138001824 */ /* 0x000fe200078e0200 */
[----:B------:R-:W-:Y:S06]  /*7250*/  @P0 BRA `(.L_x_120) ;  /* 0x00000000000c0947 */ /* 0x000fec0003800000 */
[----:B------:R-:W-:Y:S04]  /*7260*/  SHF.L.U32 R4, R55, 0x1f, RZ ;  /* 0x0000001f37047819 */ /* 0x000fe800000006ff */
[----:B------:R-:W1:Y:S02]  /*7270*/  SYNCS.PHASECHK.TRANS64.TRYWAIT P0, [R2+URZ+0x50], R4 ;  /* 0x00005004020075a7 */ /* 0x000e6400080011ff */
[----:B-1----:R-:W-:Y:S05]  /*7280*/  @!P0 BRA `(.L_x_121) ;  /* 0x0000001c00b08947 */ /* 0x002fea0003800000 */
.L_x_120:
[----:B------:R-:W-:Y:S05]  /*7290*/  BSYNC B0 ;  /* 0x0000000000007941 */ /* 0x000fea0003800000 */
.L_x_119:
[----:B------:R-:W-:Y:S02]  /*72a0*/  ISETP.NE.AND P0, PT, R64, RZ, PT ;  /* 0x000000ff4000720c */ /* 0x000fe40003f05270 */
[----:B------:R-:W-:Y:S11]  /*72b0*/  IADD3 R61, PT, PT, R61, 0x1, RZ ;  /* 0x000000013d3d7810 */ /* 0x000ff60007ffe0ff */
[----:B------:R-:W-:Y:S05]  /*72c0*/  @P0 WARPSYNC.ALL ;  /* 0x0000000000000948 */ /* 0x000fea0003800000 */
[----:B------:R4:W1:Y:S04]  /*72d0*/  @P0 LDSM.16.M88.4 R28, [R3+UR44+0x200] ;  /* 0x0002002c031c083b */ /* 0x0008680008000200 */
[----:B------:R4:W1:Y:S02]  /*72e0*/  @P0 LDSM.16.M88.4 R36, [R0+0x200] ;  /* 0x000200000024083b */ /* 0x0008640000000200 */
.L_x_118:
[----:B------:R-:W-:Y:S05]  /*72f0*/  BSYNC B1 ;  /* 0x0000000000017941 */ /* 0x000fea0003800000 */
.L_x_117:
[----:B----4-:R-:W-:Y:S05]  /*7300*/  VIADD R0, R25, 0x40 ;  /* 0x0000004019007836 */ /* 0x010fea0000000000 */
[----:B------:R-:W-:Y:S04]  /*7310*/  SHF.R.U32.HI R0, RZ, 0x15, R0 ;  /* 0x00000015ff007819 */ /* 0x000fe80000011600 */
[----:B------:R-:W-:Y:S11]  /*7320*/  LOP3.LUT P0, RZ, R0, 0x3, R46, 0x48, !PT ;  /* 0x0000000300ff7812 */ /* 0x000ff6000780482e */
[----:B------:R-:W-:Y:S02]  /*7330*/  @!UPT UIADD3 URZ, UPT, UPT, URZ, URZ, URZ ;  /* 0x000000fffffff290 */ /* 0x000fe4000fffe0ff */
[----:B------:R-:W-:Y:S05]  /*7340*/  @!P0 BRA `(.L_x_122) ;  /* 0x0000000000408947 */ /* 0x000fea0003800000 */
[----:B------:R-:W4:Y:S01]  /*7350*/  LDCU.64 UR8, c[0x4][0x70] ;  /* 0x01000e00ff0877ac */ /* 0x000f220008000a00 */
[----:B------:R-:W-:Y:S01]  /*7360*/  MOV R3, 0x0 ;  /* 0x0000000000037802 */ /* 0x000fe20000000f00 */
[----:B------:R-:W-:Y:S02]  /*7370*/  HFMA2 R12, -RZ, RZ, 0, 5.9604644775390625e-08 ;  /* 0x00000001ff0c7431 */ /* 0x000fe400000001ff */
[----:B---3--:R-:W-:Y:S02]  /*7380*/  IMAD.MOV.U32 R8, RZ, RZ, 0x192 ;  /* 0x00000192ff087424 */ /* 0x008fe400078e00ff */
[----:B------:R-:W-:Y:S01]  /*7390*/  IMAD.MOV.U32 R13, RZ, RZ, RZ ;  /* 0x000000ffff0d7224 */ /* 0x000fe200078e00ff */
[----:B------:R-:W3:Y:S01]  /*73a0*/  LDCU.64 UR6, c[0x4][0x78] ;  /* 0x01000f00ff0677ac */ /* 0x000ee20008000a00 */
[----:B-1----:R-:W1:Y:S01]  /*73b0*/  LDC.64 R2, c[0x4][R3] ;  /* 0x0100000003027b82 */ /* 0x002e620000000a00 */
[----:B------:R-:W5:Y:S01]  /*73c0*/  LDCU.64 UR4, c[0x4][0x10] ;  /* 0x01000200ff0477ac */ /* 0x000f620008000a00 */
[----:B----4-:R-:W-:Y:S01]  /*73d0*/  MOV R5, UR9 ;  /* 0x0000000900057c02 */ /* 0x010fe20008000f00 */
[----:B------:R-:W-:Y:S01]  /*73e0*/  IMAD.U32 R4, RZ, RZ, UR8 ;  /* 0x00000008ff047e24 */ /* 0x000fe2000f8e00ff */
[----:B---3--:R-:W-:Y:S01]  /*73f0*/  MOV R7, UR7 ;  /* 0x0000000700077c02 */ /* 0x008fe20008000f00 */
[----:B------:R-:W-:Y:S01]  /*7400*/  IMAD.U32 R6, RZ, RZ, UR6 ;  /* 0x00000006ff067e24 */ /* 0x000fe2000f8e00ff */
[----:B-----5:R-:W-:Y:S01]  /*7410*/  MOV R11, UR5 ;  /* 0x00000005000b7c02 */ /* 0x020fe20008000f00 */
[----:B------:R-:W-:Y:S02]  /*7420*/  IMAD.U32 R10, RZ, RZ, UR4 ;  /* 0x00000004ff0a7e24 */ /* 0x000fe4000f8e00ff */
[----:B------:R-:W-:Y:S07]  /*7430*/  LEPC R20, `(.L_x_122) ;  /* 0x000000001014794e */ /* 0x000fee0000000000 */
[----:B-12---:R-:W-:Y:S05]  /*7440*/  CALL.ABS.NOINC R2 ;  /* 0x0000000002007343 */ /* 0x006fea0003c00000 */
.L_x_122:
[----:B------:R-:W-:Y:S01]  /*7450*/  ISETP.NE.AND P6, PT, R58, RZ, PT ;  /* 0x000000ff3a00720c */ /* 0x000fe20003fc5270 */
[----:B------:R-:W-:Y:S05]  /*7460*/  WARPSYNC.ALL ;  /* 0x0000000000007948 */ /* 0x000fea0003800000 */
[----:B------:R-:W-:Y:S01]  /*7470*/  R2UR UR4, R25 ;  /* 0x00000000190472ca */ /* 0x000fe200000e0000 */
[--C-:B-1----:R-:W-:Y:S01]  /*7480*/  HADD2.F32 R3, -RZ, R28.reuse.H0_H0 ;  /* 0x2000001cff037230 */ /* 0x102fe20000004100 */
[----:B------:R-:W-:Y:S01]  /*7490*/  ISETP.NE.AND P0, PT, R57, RZ, PT ;  /* 0x000000ff3900720c */ /* 0x000fe20003f05270 */
[--C-:B------:R-:W-:Y:S01]  /*74a0*/  HADD2.F32 R20, -RZ, R29.reuse.H0_H0 ;  /* 0x2000001dff147230 */ /* 0x100fe20000004100 */
[----:B------:R-:W-:Y:S01]  /*74b0*/  BSSY.RECONVERGENT B0, `(.L_x_123) ;  /* 0x0000052000007945 */ /* 0x000fe20003800200 */
[----:B------:R-:W-:Y:S08]  /*74c0*/  HADD2.F32 R21, -RZ, R29.H1_H1 ;  /* 0x3000001dff157230 */ /* 0x000ff00000004100 */
[----:B---3--:R-:W1:Y:S02]  /*74d0*/  LDTM.16dp256bit.x4 R4, tmem[UR4+0x40] ;  /* 0x00004004000479ee */ /* 0x008e640008120000 */
[C---:B-1----:R-:W-:Y:S01]  /*74e0*/  FMUL R0, R24.reuse, R4 ;  /* 0x0000000418007220 */ /* 0x042fe20000400000 */
[----:B------:R-:W-:Y:S02]  /*74f0*/  HADD2.F32 R4, -RZ, R28.H1_H1 ;  /* 0x3000001cff047230 */ /* 0x000fe40000004100 */
[C---:B------:R-:W-:Y:S01]  /*7500*/  FMUL R2, R24.reuse, R5 ;  /* 0x0000000518027220 */ /* 0x040fe20000400000 */
[C---:B------:R-:W-:Y:S01]  /*7510*/  FMUL R7, R24.reuse, R7 ;  /* 0x0000000718077220 */ /* 0x040fe20000400000 */
[C---:B------:R-:W-:Y:S01]  /*7520*/  FFMA R0, R27.reuse, R3, R0 ;  /* 0x000000031b007223 */ /* 0x040fe20000000000 */
[C---:B------:R-:W-:Y:S01]  /*7530*/  FMUL R3, R24.reuse, R6 ;  /* 0x0000000618037220 */ /* 0x040fe20000400000 */
[C---:B------:R-:W-:Y:S01]  /*7540*/  FFMA R2, R27.reuse, R4, R2 ;  /* 0x000000041b027223 */ /* 0x040fe20000000002 */
[C---:B------:R-:W-:Y:S01]  /*7550*/  FMUL R4, R24.reuse, R8 ;  /* 0x0000000818047220 */ /* 0x040fe20000400000 */
[C---:B------:R-:W-:Y:S01]  /*7560*/  FMUL R8, R24.reuse, R12 ;  /* 0x0000000c18087220 */ /* 0x040fe20000400000 */
[----:B------:R-:W-:Y:S01]  /*7570*/  FMUL R12, R24, R16 ;  /* 0x00000010180c7220 */ /* 0x000fe20000400000 */
[C---:B------:R-:W-:Y:S01]  /*7580*/  FFMA R3, R27.reuse, R20, R3 ;  /* 0x000000141b037223 */ /* 0x040fe20000000003 */
[----:B------:R-:W-:Y:S01]  /*7590*/  F2FP.F16.F32.PACK_AB R32, R2, R0 ;  /* 0x000000000220723e */ /* 0x000fe200000000ff */
[--C-:B------:R-:W-:Y:S02]  /*75a0*/  HADD2.F32 R16, -RZ, R30.reuse.H0_H0 ;  /* 0x2000001eff107230 */ /* 0x100fe40000004100 */
[C---:B------:R-:W-:Y:S01]  /*75b0*/  FMUL R5, R24.reuse, R9 ;  /* 0x0000000918057220 */ /* 0x040fe20000400000 */
[----:B------:R-:W-:Y:S02]  /*75c0*/  HADD2.F32 R0, -RZ, R30.H1_H1 ;  /* 0x3000001eff007230 */ /* 0x000fe40000004100 */
[C---:B------:R-:W-:Y:S01]  /*75d0*/  FFMA R7, R27.reuse, R21, R7 ;  /* 0x000000151b077223 */ /* 0x040fe20000000007 */
[--C-:B------:R-:W-:Y:S02]  /*75e0*/  HADD2.F32 R2, -RZ, R31.reuse.H0_H0 ;  /* 0x2000001fff027230 */ /* 0x100fe40000004100 */
[C---:B------:R-:W-:Y:S01]  /*75f0*/  FMUL R6, R24.reuse, R10 ;  /* 0x0000000a18067220 */ /* 0x040fe20000400000 */
[C---:B------:R-:W-:Y:S01]  /*7600*/  FFMA R4, R27.reuse, R16, R4 ;  /* 0x000000101b047223 */ /* 0x040fe20000000004 */
[----:B------:R-:W-:Y:S01]  /*7610*/  FFMA R5, R27, R0, R5 ;  /* 0x000000001b057223 */ /* 0x000fe20000000005 */
[----:B------:R-:W-:Y:S01]  /*7620*/  F2FP.F16.F32.PACK_AB R33, R7, R3 ;  /* 0x000000030721723e */ /* 0x000fe200000000ff */
[----:B------:R-:W-:Y:S02]  /*7630*/  HADD2.F32 R16, -RZ, R31.H1_H1 ;  /* 0x3000001fff107230 */ /* 0x000fe40000004100 */
        /* <DEDUP_REMOVED lines=9> */
[C---:B------:R-:W-:Y:S01]  /*76d0*/  FFMA R8, R27.reuse, R0, R8 ;  /* 0x000000001b087223 */ /* 0x040fe20000000008 */
[C---:B------:R-:W-:Y:S01]  /*76e0*/  FFMA R9, R27.reuse, R2, R9 ;  /* 0x000000021b097223 */ /* 0x040fe20000000009 */
[----:B------:R-:W-:Y:S02]  /*76f0*/  HADD2.F32 R0, -RZ, R37.H1_H1 ;  /* 0x30000025ff007230 */ /* 0x000fe40000004100 */
[----:B------:R-:W-:Y:S01]  /*7700*/  FFMA R10, R27, R3, R10 ;  /* 0x000000031b0a7223 */ /* 0x000fe2000000000a */
[----:B------:R-:W-:Y:S01]  /*7710*/  F2FP.F16.F32.PACK_AB R35, R11, R6 ;  /* 0x000000060b23723e */ /* 0x000fe200000000ff */
[C---:B------:R-:W-:Y:S01]  /*7720*/  FMUL R15, R24.reuse, R15 ;  /* 0x0000000f180f7220 */ /* 0x040fe20000400000 */
[--C-:B------:R-:W-:Y:S02]  /*7730*/  HADD2.F32 R2, -RZ, R38.reuse.H0_H0 ;  /* 0x20000026ff027230 */ /* 0x100fe40000004100 */
[C---:B------:R-:W-:Y:S01]  /*7740*/  FMUL R13, R24.reuse, R17 ;  /* 0x00000011180d7220 */ /* 0x040fe20000400000 */
[----:B------:R-:W-:Y:S01]  /*7750*/  HADD2.F32 R3, -RZ, R38.H1_H1 ;  /* 0x30000026ff037230 */ /* 0x000fe20000004100 */
[----:B------:R1:W-:Y:S01]  /*7760*/  STSM.16.M88.4 [R60+0x2200], R32 ;  /* 0x002200203c007844 */ /* 0x0003e20000000200 */
[----:B------:R-:W-:Y:S01]  /*7770*/  F2FP.F16.F32.PACK_AB R8, R9, R8 ;  /* 0x000000080908723e */ /* 0x000fe200000000ff */
[--C-:B------:R-:W-:Y:S02]  /*7780*/  HADD2.F32 R4, -RZ, R39.reuse.H0_H0 ;  /* 0x20000027ff047230 */ /* 0x100fe40000004100 */
[C---:B------:R-:W-:Y:S01]  /*7790*/  FMUL R14, R24.reuse, R18 ;  /* 0x00000012180e7220 */ /* 0x040fe20000400000 */
[----:B------:R-:W-:Y:S02]  /*77a0*/  HADD2.F32 R5, -RZ, R39.H1_H1 ;  /* 0x30000027ff057230 */ /* 0x000fe40000004100 */
[C---:B------:R-:W-:Y:S01]  /*77b0*/  FFMA R15, R27.reuse, R0, R15 ;  /* 0x000000001b0f7223 */ /* 0x040fe2000000000f */
[----:B------:R-:W-:Y:S01]  /*77c0*/  MOV R0, UR45 ;  /* 0x0000002d00007c02 */ /* 0x000fe20008000f00 */
        /* <DEDUP_REMOVED lines=18> */
[----:B---3--:R-:W3:Y:S01]  /*78f0*/  FENCE.VIEW.ASYNC.S ;  /* 0x00000000000073c6 */ /* 0x008ee20000000000 */
[----:B------:R-:W-:Y:S01]  /*7900*/  @P6 PRMT R0, R65, 0x654, R0 ;  /* 0x0000065441006816 */ /* 0x000fe20000000000 */
[----:B---3--:R-:W-:Y:S06]  /*7910*/  BAR.SYNC.DEFER_BLOCKING 0x1, 0x80 ;  /* 0x0042000000007b1d */ /* 0x008fec0000010000 */
[----:B------:R-:W-:Y:S05]  /*7920*/  @P0 BRA `(.L_x_124) ;  /* 0x0000000000280947 */ /* 0x000fea0003800000 */
[----:B------:R-:W3:Y:S01]  /*7930*/  LDCU.64 UR6, c[0x0][0x348] ;  /* 0x00006900ff0677ac */ /* 0x000ee20008000a00 */
[----:B------:R-:W-:Y:S02]  /*7940*/  UIADD3 UR9, UPT, UPT, UR49, 0x40, URZ ;  /* 0x0000004031097890 */ /* 0x000fe4000fffe0ff */
[----:B------:R-:W-:Y:S01]  /*7950*/  UIADD3 UR8, UPT, UPT, UR44, 0x2200, URZ ;  /* 0x000022002c087890 */ /* 0x000fe2000fffe0ff */
[----:B------:R-:W-:Y:S01]  /*7960*/  UMOV UR10, UR50 ;  /* 0x00000032000a7c82 */ /* 0x000fe20008000000 */
[----:B------:R-:W-:Y:S01]  /*7970*/  UMOV UR11, UR36 ;  /* 0x00000024000b7c82 */ /* 0x000fe20008000000 */
[----:B---3--:R-:W-:Y:S04]  /*7980*/  UIADD3 UR4, UP0, UPT, UR6, 0x680, URZ ;  /* 0x0000068006047890 */ /* 0x008fe8000ff1e0ff */
[----:B------:R-:W-:Y:S09]  /*7990*/  UIADD3.X UR5, UPT, UPT, URZ, UR7, URZ, UP0, !UPT ;  /* 0x00000007ff057290 */ /* 0x000ff200087fe4ff */
[----:B------:R3:W-:Y:S01]  /*79a0*/  UTMASTG.3D [UR8], [UR4] ;  /* 0x00000008040073b5 */ /* 0x0007e20008010000 */
[----:B------:R0:W-:Y:S01]  /*79b0*/  UTMACMDFLUSH ;  /* 0x00000000000079b7 */ /* 0x0001e20000000000 */
[----:B---3--:R-:W-:Y:S04]  /*79c0*/  DEPBAR.LE SB0, 0x1 ;  /* 0x000080400000791a */ /* 0x008fe80000000000 */
.L_x_124:
[----:B------:R-:W-:Y:S05]  /*79d0*/  BSYNC.RECONVERGENT B0 ;  /* 0x0000000000007941 */ /* 0x000fea0003800200 */
.L_x_123:
        /* <DEDUP_REMOVED lines=8> */
[----:B---3--:R-:W-:Y:S06]  /*7a60*/  @!P6 BRA `(.L_x_126) ;  /* 0x000000000040e947 */ /* 0x008fec0003800000 */
        /* <DEDUP_REMOVED lines=8> */
[----:B------:R-:W3:Y:S02]  /*7af0*/  SYNCS.PHASECHK.TRANS64.TRYWAIT P0, [R3+URZ+0x50], R0 ;  /* 0x00005000030075a7 */ /* 0x000ee400080011ff */
[----:B---3--:R-:W-:Y:S05]  /*7b00*/  @!P0 BRA `(.L_x_129) ;  /* 0x0000001400a48947 */ /* 0x008fea0003800000 */
.L_x_128:
[----:B------:R-:W-:Y:S05]  /*7b10*/  BSYNC B0 ;  /* 0x0000000000007941 */ /* 0x000fea0003800000 */
.L_x_127:
[----:B------:R-:W-:Y:S11]  /*7b20*/  ISETP.NE.AND P0, PT, R64, RZ, PT ;  /* 0x000000ff4000720c */ /* 0x000ff60003f05270 */
[----:B------:R-:W-:Y:S02]  /*7b30*/  @!UPT UIADD3 URZ, UPT, UPT, URZ, URZ, URZ ;  /* 0x000000fffffff290 */ /* 0x000fe4000fffe0ff */
[----:B------:R-:W-:Y:S05]  /*7b40*/  @P0 WARPSYNC.ALL ;  /* 0x0000000000000948 */ /* 0x000fea0003800000 */
[----:B------:R4:W1:Y:S04]  /*7b50*/  @P0 LDSM.16.M88.4 R28, [R61+UR44+0x200] ;  /* 0x0002002c3d1c083b */ /* 0x0008680008000200 */
[----:B------:R4:W1:Y:S02]  /*7b60*/  @P0 LDSM.16.M88.4 R36, [R2+0x200] ;  /* 0x000200000224083b */ /* 0x0008640000000200 */
.L_x_126:
[----:B------:R-:W-:Y:S05]  /*7b70*/  BSYNC B1 ;  /* 0x0000000000017941 */ /* 0x000fea0003800000 */
.L_x_125:
[----:B---3--:R-:W-:Y:S05]  /*7b80*/  VIADD R0, R25, 0x60 ;  /* 0x0000006019007836 */ /* 0x008fea0000000000 */
[----:B------:R-:W-:Y:S04]  /*7b90*/  SHF.R.U32.HI R0, RZ, 0x15, R0 ;  /* 0x00000015ff007819 */ /* 0x000fe80000011600 */
[----:B------:R-:W-:Y:S11]  /*7ba0*/  LOP3.LUT P0, RZ, R0, 0x3, R46, 0x48, !PT ;  /* 0x0000000300ff7812 */ /* 0x000ff6000780482e */
[----:B------:R-:W-:Y:S02]  /*7bb0*/  @!UPT UIADD3 URZ, UPT, UPT, URZ, URZ, URZ ;  /* 0x000000fffffff290 */ /* 0x000fe4000fffe0ff */
[----:B------:R-:W-:Y:S05]  /*7bc0*/  @!P0 BRA `(.L_x_130) ;  /* 0x0000000000408947 */ /* 0x000fea0003800000 */
[----:B------:R-:W3:Y:S01]  /*7bd0*/  LDCU.64 UR8, c[0x4][0x70] ;  /* 0x01000e00ff0877ac */ /* 0x000ee20008000a00 */
[----:B------:R-:W-:Y:S01]  /*7be0*/  MOV R3, 0x0 ;  /* 0x0000000000037802 */ /* 0x000fe20000000f00 */
[----:B------:R-:W-:Y:S02]  /*7bf0*/  HFMA2 R12, -RZ, RZ, 0, 5.9604644775390625e-08 ;  /* 0x00000001ff0c7431 */ /* 0x000fe400000001ff */
[----:B-1----:R-:W-:Y:S02]  /*7c00*/  IMAD.MOV.U32 R8, RZ, RZ, 0x192 ;  /* 0x00000192ff087424 */ /* 0x002fe400078e00ff */
[----:B------:R-:W-:Y:S01]  /*7c10*/  IMAD.MOV.U32 R13, RZ, RZ, RZ ;  /* 0x000000ffff0d7224 */ /* 0x000fe200078e00ff */
[----:B------:R-:W1:Y:S01]  /*7c20*/  LDCU.64 UR6, c[0x4][0x78] ;  /* 0x01000f00ff0677ac */ /* 0x000e620008000a00 */
[----:B----4-:R-:W4:Y:S01]  /*7c30*/  LDC.64 R2, c[0x4][R3] ;  /* 0x0100000003027b82 */ /* 0x010f220000000a00 */
        /* <DEDUP_REMOVED lines=9> */
.L_x_130:
[----:B------:R-:W-:Y:S01]  /*7cd0*/  ISETP.NE.AND P0, PT, R57, RZ, PT ;  /* 0x000000ff3900720c */ /* 0x000fe20003f05270 */
[----:B------:R-:W-:Y:S05]  /*7ce0*/  WARPSYNC.ALL ;  /* 0x0000000000007948 */ /* 0x000fea0003800000 */
[----:B------:R-:W-:Y:S01]  /*7cf0*/  R2UR UR4, R25 ;  /* 0x00000000190472ca */ /* 0x000fe200000e0000 */
[----:B------:R-:W3:Y:S01]  /*7d00*/  S2UR UR5, SR_CgaCtaId ;  /* 0x00000000000579c3 */ /* 0x000ee20000008800 */
[--C-:B-1----:R-:W-:Y:S01]  /*7d10*/  HADD2.F32 R0, -RZ, R28.reuse.H0_H0 ;  /* 0x2000001cff007230 */ /* 0x102fe20000004100 */
[----:B------:R-:W-:Y:S01]  /*7d20*/  BSSY.RECONVERGENT B0, `(.L_x_131) ;  /* 0x0000052000007945 */ /* 0x000fe20003800200 */
[----:B----4-:R-:W-:Y:S02]  /*7d30*/  HADD2.F32 R2, -RZ, R28.H1_H1 ;  /* 0x3000001cff027230 */ /* 0x010fe40000004100 */
[--C-:B------:R-:W-:Y:S02]  /*7d40*/  HADD2.F32 R3, -RZ, R29.reuse.H0_H0 ;  /* 0x2000001dff037230 */ /* 0x100fe40000004100 */
[----:B------:R-:W-:Y:S02]  /*7d50*/  HADD2.F32 R20, -RZ, R29.H1_H1 ;  /* 0x3000001dff147230 */ /* 0x000fe40000004100 */
[--C-:B------:R-:W-:Y:S02]  /*7d60*/  HADD2.F32 R21, -RZ, R30.reuse.H0_H0 ;  /* 0x2000001eff157230 */ /* 0x100fe40000004100 */
[----:B------:R-:W-:Y:S01]  /*7d70*/  HADD2.F32 R25, -RZ, R30.H1_H1 ;  /* 0x3000001eff197230 */ /* 0x000fe20000004100 */
[----:B------:R-:W1:Y:S01]  /*7d80*/  LDTM.16dp256bit.x4 R4, tmem[UR4+0x60] ;  /* 0x00006004000479ee */ /* 0x000e620008120000 */
[----:B------:R-:W-:Y:S01]  /*7d90*/  R2UR UR4, R26 ;  /* 0x000000001a0472ca */ /* 0x000fe200000e0000 */
[----:B------:R-:W-:Y:S01]  /*7da0*/  NOP ;  /* 0x0000000000007918 */ /* 0x000fe20000000000 */
[--C-:B------:R-:W-:Y:S02]  /*7db0*/  HADD2.F32 R26, -RZ, R31.reuse.H0_H0 ;  /* 0x2000001fff1a7230 */ /* 0x100fe40000004100 */
[----:B------:R-:W-:Y:S02]  /*7dc0*/  HADD2.F32 R28, -RZ, R31.H1_H1 ;  /* 0x3000001fff1c7230 */ /* 0x000fe40000004100 */
[--C-:B------:R-:W-:Y:S02]  /*7dd0*/  HADD2.F32 R29, -RZ, R36.reuse.H0_H0 ;  /* 0x20000024ff1d7230 */ /* 0x100fe40000004100 */
[----:B------:R-:W-:Y:S02]  /*7de0*/  HADD2.F32 R30, -RZ, R36.H1_H1 ;  /* 0x30000024ff1e7230 */ /* 0x000fe40000004100 */
[--C-:B------:R-:W-:Y:S02]  /*7df0*/  HADD2.F32 R31, -RZ, R37.reuse.H0_H0 ;  /* 0x20000025ff1f7230 */ /* 0x100fe40000004100 */
[----:B------:R-:W-:Y:S01]  /*7e00*/  HADD2.F32 R32, -RZ, R37.H1_H1 ;  /* 0x30000025ff207230 */ /* 0x000fe20000004100 */
[----:B------:R-:W-:Y:S01]  /*7e10*/  UIADD3 UR4, UPT, UPT, UR4, 0xe0, URZ ;  /* 0x000000e004047890 */ /* 0x000fe2000fffe0ff */
[--C-:B------:R-:W-:Y:S02]  /*7e20*/  HADD2.F32 R33, -RZ, R38.reuse.H0_H0 ;  /* 0x20000026ff217230 */ /* 0x100fe40000004100 */
[----:B------:R-:W-:Y:S02]  /*7e30*/  HADD2.F32 R34, -RZ, R38.H1_H1 ;  /* 0x30000026ff227230 */ /* 0x000fe40000004100 */
[--C-:B------:R-:W-:Y:S02]  /*7e40*/  HADD2.F32 R35, -RZ, R39.reuse.H0_H0 ;  /* 0x20000027ff237230 */ /* 0x100fe40000004100 */
[----:B------:R-:W-:Y:S02]  /*7e50*/  HADD2.F32 R36, -RZ, R39.H1_H1 ;  /* 0x30000027ff247230 */ /* 0x000fe40000004100 */
[C---:B-1----:R-:W-:Y:S01]  /*7e60*/  FMUL R4, R24.reuse, R4 ;  /* 0x0000000418047220 */ /* 0x042fe20000400000 */
[----:B---3--:R-:W-:Y:S01]  /*7e70*/  UPRMT UR4, UR5, 0x654, UR4 ;  /* 0x0000065405047896 */ /* 0x008fe20008000004 */
[C---:B------:R-:W-:Y:S01]  /*7e80*/  FMUL R5, R24.reuse, R5 ;  /* 0x0000000518057220 */ /* 0x040fe20000400000 */
[C---:B------:R-:W-:Y:S01]  /*7e90*/  FMUL R6, R24.reuse, R6 ;  /* 0x0000000618067220 */ /* 0x040fe20000400000 */
[C---:B------:R-:W-:Y:S01]  /*7ea0*/  FFMA R4, R27.reuse, R0, R4 ;  /* 0x000000001b047223 */ /* 0x040fe20000000004 */
[C---:B------:R-:W-:Y:S01]  /*7eb0*/  FMUL R7, R24.reuse, R7 ;  /* 0x0000000718077220 */ /* 0x040fe20000400000 */
[C---:B------:R-:W-:Y:S01]  /*7ec0*/  FFMA R5, R27.reuse, R2, R5 ;  /* 0x000000021b057223 */ /* 0x040fe20000000005 */
[C---:B------:R-:W-:Y:S01]  /*7ed0*/  FFMA R6, R27.reuse, R3, R6 ;  /* 0x000000031b067223 */ /* 0x040fe20000000006 */
[C---:B------:R-:W-:Y:S01]  /*7ee0*/  FMUL R8, R24.reuse, R8 ;  /* 0x0000000818087220 */ /* 0x040fe20000400000 */
[----:B------:R-:W-:Y:S01]  /*7ef0*/  FFMA R7, R27, R20, R7 ;  /* 0x000000141b077223 */ /* 0x000fe20000000007 */
[----:B------:R-:W-:Y:S01]  /*7f00*/  SYNCS.ARRIVE.TRANS64.RED.A1T0 RZ, [UR4], RZ ;  /* 0x000000ffffff79a7 */ /* 0x000fe20008100404 */
[----:B------:R-:W-:Y:S01]  /*7f10*/  F2FP.F16.F32.PACK_AB R4, R5, R4 ;  /* 0x000000040504723e */ /* 0x000fe200000000ff */
[----:B------:R-:W-:Y:S01]  /*7f20*/  FFMA R8, R27, R21, R8 ;  /* 0x000000151b087223 */ /* 0x000fe20000000008 */
[C---:B------:R-:W-:Y:S01]  /*7f30*/  FMUL R9, R24.reuse, R9 ;  /* 0x0000000918097220 */ /* 0x040fe20000400000 */
[----:B------:R-:W-:Y:S01]  /*7f40*/  F2FP.F16.F32.PACK_AB R5, R7, R6 ;  /* 0x000000060705723e */ /* 0x000fe200000000ff */
[C---:B------:R-:W-:Y:S01]  /*7f50*/  FMUL R0, R24.reuse, R10 ;  /* 0x0000000a18007220 */ /* 0x040fe20000400000 */
[C---:B------:R-:W-:Y:S01]  /*7f60*/  FMUL R2, R24.reuse, R11 ;  /* 0x0000000b18027220 */ /* 0x040fe20000400000 */
[C---:B------:R-:W-:Y:S01]  /*7f70*/  FMUL R3, R24.reuse, R12 ;  /* 0x0000000c18037220 */ /* 0x040fe20000400000 */
[C---:B------:R-:W-:Y:S01]  /*7f80*/  FFMA R9, R27.reuse, R25, R9 ;  /* 0x000000191b097223 */ /* 0x040fe20000000009 */
[C---:B------:R-:W-:Y:S01]  /*7f90*/  FMUL R10, R24.reuse, R13 ;  /* 0x0000000d180a7220 */ /* 0x040fe20000400000 */
[C---:B------:R-:W-:Y:S01]  /*7fa0*/  FFMA R0, R27.reuse, R26, R0 ;  /* 0x0000001a1b007223 */ /* 0x040fe20000000000 */
[C---:B------:R-:W-:Y:S01]  /*7fb0*/  FMUL R11, R24.reuse, R14 ;  /* 0x0000000e180b7220 */ /* 0x040fe20000400000 */
[C---:B------:R-:W-:Y:S01]  /*7fc0*/  FFMA R2, R27.reuse, R28, R2 ;  /* 0x0000001c1b027223 */ /* 0x040fe20000000002 */
[C---:B------:R-:W-:Y:S01]  /*7fd0*/  FMUL R15, R24.reuse, R15 ;  /* 0x0000000f180f7220 */ /* 0x040fe20000400000 */
[C---:B------:R-:W-:Y:S01]  /*7fe0*/  FMUL R12, R24.reuse, R16 ;  /* 0x00000010180c7220 */ /* 0x040fe20000400000 */
[C---:B------:R-:W-:Y:S01]  /*7ff0*/  FFMA R3, R27.reuse, R29, R3 ;  /* 0x0000001d1b037223 */ /* 0x040fe20000000003 */
[C---:B------:R-:W-:Y:S01]  /*8000*/  FMUL R13, R24.reuse, R17 ;  /* 0x00000011180d7220 */ /* 0x040fe20000400000 */
[C---:B------:R-:W-:Y:S01]  /*8010*/  FFMA R10, R27.reuse, R30, R10 ;  /* 0x0000001e1b0a7223 */ /* 0x040fe2000000000a */
[C---:B------:R-:W-:Y:S01]  /*8020*/  FMUL R14, R24.reuse, R18 ;  /* 0x00000012180e7220 */ /* 0x040fe20000400000 */
[C---:B------:R-:W-:Y:S01]  /*8030*/  FFMA R11, R27.reuse, R31, R11 ;  /* 0x0000001f1b0b7223 */ /* 0x040fe2000000000b */
        /* <DEDUP_REMOVED lines=32> */
.L_x_132:
[----:B------:R-:W-:Y:S05]  /*8240*/  BSYNC.RECONVERGENT B0 ;  /* 0x0000000000007941 */ /* 0x000fea0003800200 */
.L_x_131:
[----:B------:R-:W-:Y:S01]  /*8250*/  BAR.SYNC.DEFER_BLOCKING 0x1, 0x80 ;  /* 0x0042000000007b1d */ /* 0x000fe20000010000 */
[----:B------:R-:W-:Y:S01]  /*8260*/  UISETP.NE.AND UP0, UPT, UR47, -0x4, UPT ;  /* 0xfffffffc2f00788c */ /* 0x000fe2000bf05270 */
[----:B------:R-:W-:Y:S08]  /*8270*/  IADD3 R22, PT, PT, R22, 0x1, RZ ;  /* 0x0000000116167810 */ /* 0x000ff00007ffe0ff */
[----:B------:R-:W-:Y:S05]  /*8280*/  BRA.U !UP0, `(.L_x_133) ;  /* 0x0000000108247547 */ /* 0x000fea000b800000 */
[----:B------:R-:W-:Y:S01]  /*8290*/  ISETP.NE.AND P0, PT, R58, RZ, PT ;  /* 0x000000ff3a00720c */ /* 0x000fe20003f05270 */
[----:B------:R-:W-:Y:S01]  /*82a0*/  IMAD.U32 R0, RZ, RZ, UR46 ;  /* 0x0000002eff007e24 */ /* 0x000fe2000f8e00ff */
[----:B------:R-:W-:Y:S04]  /*82b0*/  UIADD3 UR4, UPT, UPT, UR46, 0x1, URZ ;  /* 0x000000012e047890 */ /* 0x000fe8000fffe0ff */
[----:B------:R-:W-:Y:S04]  /*82c0*/  UISETP.NE.AND UP0, UPT, UR4, 0x4, UPT ;  /* 0x000000040400788c */ /* 0x000fe8000bf05270 */
[----:B------:R-:W-:Y:S03]  /*82d0*/  USEL UR46, UR4, URZ, UP0 ;  /* 0x000000ff042e7287 */ /* 0x000fe60008000000 */
[----:B------:R-:W-:Y:S05]  /*82e0*/  @P0 LEA R0, R0, UR44, 0x3 ;  /* 0x0000002c00000c11 */ /* 0x000fea000f8e18ff */
[----:B------:R-:W-:Y:S05]  /*82f0*/  @P0 VIADD R0, R0, 0x70 ;  /* 0x0000007000000836 */ /* 0x000fea0000000000 */
[----:B------:R-:W-:Y:S04]  /*8300*/  @P0 PRMT R0, R65, 0x654, R0 ;  /* 0x0000065441000816 */ /* 0x000fe80000000000 */
[----:B------:R3:W-:Y:S03]  /*8310*/  @P0 SYNCS.ARRIVE.TRANS64.RED.A1T0 RZ, [R0+URZ], RZ ;  /* 0x000000ff00ff09a7 */ /* 0x0007e600081004ff */
.L_x_133:
[----:B------:R-:W-:Y:S01]  /*8320*/  R2UR UR5, R47 ;  /* 0x000000002f0572ca */ /* 0x000fe200000e0000 */
[----:B------:R-:W-:Y:S01]  /*8330*/  UISETP.NE.AND UP0, UPT, UR61, URZ, UPT ;  /* 0x000000ff3d00728c */ /* 0x000fe2000bf05270 */
[----:B------:R-:W-:Y:S01]  /*8340*/  R2UR UR4, R48 ;  /* 0x00000000300472ca */ /* 0x000fe200000e0000 */
[----:B------:R-:W-:Y:S01]  /*8350*/  UIADD3 UR47, UPT, UPT, UR47, 0x4, URZ ;  /* 0x000000042f2f7890 */ /* 0x000fe2000fffe0ff */
[----:B------:R-:W-:Y:S01]  /*8360*/  ISETP.NE.AND P0, PT, R52, 0x2, PT ;  /* 0x000000023400780c */ /* 0x000fe20003f05270 */
[----:B------:R-:W-:Y:S01]  /*8370*/  UMOV UR36, UR60 ;  /* 0x0000003c00247c82 */ /* 0x000fe20008000000 */
[----:B------:R-:W-:Y:S02]  /*8380*/  ISETP.NE.AND P1, PT, R22, 0x4, PT ;  /* 0x000000041600780c */ /* 0x000fe40003f25270 */
[----:B------:R-:W-:Y:S02]  /*8390*/  SEL R2, RZ, 0x1, P0 ;  /* 0x00000001ff027807 */ /* 0x000fe40000000000 */
[----:B---3--:R-:W-:Y:S02]  /*83a0*/  SEL R0, RZ, 0x1, P1 ;  /* 0x00000001ff007807 */ /* 0x008fe40000800000 */
[----:B------:R-:W-:Y:S01]  /*83b0*/  LOP3.LUT R53, R53, R2, RZ, 0x3c, !PT ;  /* 0x0000000235357212 */ /* 0x000fe200078e3cff */
[----:B------:R-:W-:Y:S01]  /*83c0*/  UIADD3 UR31, UPT, UPT, UR37, UR5, URZ ;  /* 0x00000005251f7290 */ /* 0x000fe2000fffe0ff */
[----:B------:R-:W-:Y:S01]  /*83d0*/  LOP3.LUT R54, R54, R0, RZ, 0x3c, !PT ;  /* 0x0000000036367212 */ /* 0x000fe200078e3cff */
[----:B------:R-:W-:Y:S01]  /*83e0*/  UIADD3 UR30, UPT, UPT, UR38, UR4, URZ ;  /* 0x00000004261e7290 */ /* 0x000fe2000fffe0ff */
[----:B------:R-:W-:Y:S02]  /*83f0*/  SEL R52, R52, RZ, P0 ;  /* 0x000000ff34347207 */ /* 0x000fe40000000000 */
[----:B------:R-:W-:Y:S01]  /*8400*/  SEL R22, R22, RZ, P1 ;  /* 0x000000ff16167207 */ /* 0x000fe20000800000 */
[----:B------:R-:W-:Y:S08]  /*8410*/  BRA.U UP0, `(.L_x_134) ;  /* 0xffffffcd00b07547 */ /* 0x000ff0000b83ffff */
[----:B------:R-:W-:-:S13]  /*8420*/  R2UR UR4, R49 ;  /* 0x00000000310472ca */ /* 0x000fda00000e0000 */
[----:B------:R-:W-:-:S09]  /*8430*/  UISETP.NE.AND UP0, UPT, UR4, URZ, UPT ;  /* 0x000000ff0400728c */ /* 0x000fd2000bf05270 */
[----:B------:R-:W-:Y:S05]  /*8440*/  BRA.U !UP0, `(.L_x_135) ;  /* 0x0000000108487547 */ /* 0x000fea000b800000 */
[----:B------:R-:W3:Y:S02]  /*8450*/  LDCU.64 UR4, c[0x0][0x890] ;  /* 0x00011200ff0477ac */ /* 0x000ee40008000a00 */
[----:B---3--:R-:W-:-:S04]  /*8460*/  UISETP.NE.U32.AND UP0, UPT, UR4, URZ, UPT ;  /* 0x000000ff0400728c */ /* 0x008fc8000bf05070 */
[----:B------:R-:W-:-:S09]  /*8470*/  UISETP.NE.AND.EX UP0, UPT, UR5, URZ, UPT, UP0 ;  /* 0x000000ff0500728c */ /* 0x000fd2000bf05300 */
[----:B------:R-:W-:Y:S05]  /*8480*/  BRA.U UP0, `(.L_x_136) ;  /* 0x00000001000c7547 */ /* 0x000fea000b800000 */
[----:B------:R-:W-:-:S13]  /*8490*/  FSETP.NEU.AND P0, PT, R27, RZ, PT ;  /* 0x000000ff1b00720b */ /* 0x000fda0003f0d000 */
[----:B------:R-:W-:Y:S05]  /*84a0*/  @!P0 EXIT ;  /* 0x000000000000894d */ /* 0x000fea0003800000 */
[----:B------:R-:W-:Y:S05]  /*84b0*/  BRA `(.L_x_135) ;  /* 0x00000000002c7947 */ /* 0x000fea0003800000 */
.L_x_136:
[----:B------:R-:W-:Y:S01]  /*84c0*/  ISETP.NE.AND P0, PT, R51, RZ, PT ;  /* 0x000000ff3300720c */ /* 0x000fe20003f05270 */
[----:B------:R-:W-:-:S12]  /*84d0*/  BSSY.RECONVERGENT B0, `(.L_x_135) ;  /* 0x0000009000007945 */ /* 0x000fd80003800200 */
[----:B------:R-:W-:Y:S05]  /*84e0*/  @P0 BRA `(.L_x_137) ;  /* 0x0000000000140947 */ /* 0x000fea0003800000 */
[----:B------:R-:W3:Y:S02]  /*84f0*/  LDCU.64 UR4, c[0x0][0x888] ;  /* 0x00011100ff0477ac */ /* 0x000ee40008000a00 */
[----:B---3--:R-:W-:-:S04]  /*8500*/  ISETP.NE.U32.AND P0, PT, RZ, UR4, PT ;  /* 0x00000004ff007c0c */ /* 0x008fc8000bf05070 */
[----:B------:R-:W-:-:S13]  /*8510*/  ISETP.NE.AND.EX P0, PT, RZ, UR5, PT, P0 ;  /* 0x00000005ff007c0c */ /* 0x000fda000bf05300 */
[----:B------:R-:W-:Y:S05]  /*8520*/  @!P0 EXIT ;  /* 0x000000000000894d */ /* 0x000fea0003800000 */
[----:B------:R-:W-:Y:S05]  /*8530*/  BRA `(.L_x_138) ;  /* 0x0000000000087947 */ /* 0x000fea0003800000 */
.L_x_137:
[----:B------:R-:W-:-:S13]  /*8540*/  FSETP.NEU.AND P0, PT, R27, RZ, PT ;  /* 0x000000ff1b00720b */ /* 0x000fda0003f0d000 */
[----:B------:R-:W-:Y:S05]  /*8550*/  @!P0 EXIT ;  /* 0x000000000000894d */ /* 0x000fea0003800000 */
.L_x_138:
[----:B------:R-:W-:Y:S05]  /*8560*/  BSYNC.RECONVERGENT B0 ;  /* 0x0000000000007941 */ /* 0x000fea0003800200 */
.L_x_135:
[----:B------:R-:W3:Y:S01]  /*8570*/  S2UR UR5, SR_CgaCtaId ;  /* 0x00000000000579c3 */ /* 0x000ee20000008800 */
[----:B------:R-:W-:Y:S01]  /*8580*/  ULEA UR4, UR46, UR44, 0x3 ;  /* 0x0000002c2e047291 */ /* 0x000fe2000f8e18ff */
[----:B------:R-:W-:-:S04]  /*8590*/  DEPBAR.LE SB0, 0x0 ;  /* 0x000080000000791a */ /* 0x000fc80000000000 */
[----:B------:R-:W-:-:S04]  /*85a0*/  UIADD3 UR4, UPT, UPT, UR4, 0x70, URZ ;  /* 0x0000007004047890 */ /* 0x000fc8000fffe0ff */
[----:B---3--:R-:W-:-:S09]  /*85b0*/  UPRMT UR4, UR5, 0x654, UR4 ;  /* 0x0000065405047896 */ /* 0x008fd20008000004 */
[----:B------:R-:W-:Y:S01]  /*85c0*/  SYNCS.ARRIVE.TRANS64.RED.A1T0 RZ, [UR4], RZ ;  /* 0x000000ffffff79a7 */ /* 0x000fe20008100404 */
[----:B------:R-:W-:Y:S05]  /*85d0*/  EXIT ;  /* 0x000000000000794d */ /* 0x000fea0003800000 */
.L_x_24:
[----:B-1----:R1:W3:Y:S02]  /*85e0*/  SYNCS.PHASECHK.TRANS64.TRYWAIT P0, [R0+URZ+0x110], R2 ;  /* 0x00011002000075a7 */ /* 0x0022e400080011ff */
[----:B---3--:R-:W-:Y:S05]  /*85f0*/  @!P0 NANOSLEEP.SYNCS 0x989680 ;  /* 0x009896800000895d */ /* 0x008fea0003900000 */
[----:B------:R-:W3:Y:S02]  /*8600*/  @!P0 SYNCS.PHASECHK.TRANS64 P0, [R0+URZ+0x110], R2 ;  /* 0x00011002000085a7 */ /* 0x000ee400080010ff */
[----:B---3--:R-:W-:Y:S05]  /*8610*/  @!P0 BRA `(.L_x_24) ;  /* 0xfffffffc00f08947 */ /* 0x008fea000383ffff */
[----:B------:R-:W-:Y:S05]  /*8620*/  BRA `(.L_x_139) ;  /* 0xffffff9000ac7947 */ /* 0x000fea000383ffff */
.L_x_27:
[----:B-1----:R-:W-:-:S07]  /*8630*/  MOV R0, UR33 ;  /* 0x0000002100007c02 */ /* 0x002fce0008000f00 */
.L_x_140:
[----:B-1----:R1:W3:Y:S02]  /*8640*/  SYNCS.PHASECHK.TRANS64.TRYWAIT P0, [R0+URZ+0x28], R3 ;  /* 0x00002803000075a7 */ /* 0x0022e400080011ff */
[----:B---3--:R-:W-:Y:S05]  /*8650*/  @!P0 NANOSLEEP.SYNCS 0x989680 ;  /* 0x009896800000895d */ /* 0x008fea0003900000 */
[----:B------:R-:W3:Y:S02]  /*8660*/  @!P0 SYNCS.PHASECHK.TRANS64 P0, [R0+URZ+0x28], R3 ;  /* 0x00002803000085a7 */ /* 0x000ee400080010ff */
[----:B---3--:R-:W-:Y:S05]  /*8670*/  @!P0 BRA `(.L_x_140) ;  /* 0xfffffffc00f08947 */ /* 0x008fea000383ffff */
[----:B------:R-:W-:Y:S05]  /*8680*/  BRA `(.L_x_26) ;  /* 0xffffff9000ec7947 */ /* 0x000fea000383ffff */
.L_x_34:
[----:B-1----:R-:W-:-:S07]  /*8690*/  MOV R0, UR9 ;  /* 0x0000000900007c02 */ /* 0x002fce0008000f00 */
.L_x_141:
[----:B-1----:R1:W3:Y:S02]  /*86a0*/  SYNCS.PHASECHK.TRANS64.TRYWAIT P0, [R0+URZ+0x28], R3 ;  /* 0x00002803000075a7 */ /* 0x0022e400080011ff */
[----:B---3--:R-:W-:Y:S05]  /*86b0*/  @!P0 NANOSLEEP.SYNCS 0x989680 ;  /* 0x009896800000895d */ /* 0x008fea0003900000 */
[----:B------:R-:W3:Y:S02]  /*86c0*/  @!P0 SYNCS.PHASECHK.TRANS64 P0, [R0+URZ+0x28], R3 ;  /* 0x00002803000085a7 */ /* 0x000ee400080010ff */
[----:B---3--:R-:W-:Y:S05]  /*86d0*/  @!P0 BRA `(.L_x_141) ;  /* 0xfffffffc00f08947 */ /* 0x008fea000383ffff */
[----:B------:R-:W-:Y:S05]  /*86e0*/  BRA `(.L_x_33) ;  /* 0xffffff9400a47947 */ /* 0x000fea000383ffff */
.L_x_39:
[----:B-1----:R1:W3:Y:S02]  /*86f0*/  SYNCS.PHASECHK.TRANS64.TRYWAIT P0, [R3+URZ+0xa0], R0 ;  /* 0x0000a000030075a7 */ /* 0x0022e400080011ff */
[----:B---3--:R-:W-:Y:S05]  /*8700*/  @!P0 NANOSLEEP.SYNCS 0x989680 ;  /* 0x009896800000895d */ /* 0x008fea0003900000 */
[----:B------:R-:W3:Y:S02]  /*8710*/  @!P0 SYNCS.PHASECHK.TRANS64 P0, [R3+URZ+0xa0], R0 ;  /* 0x0000a000030085a7 */ /* 0x000ee400080010ff */
[----:B---3--:R-:W-:Y:S05]  /*8720*/  @!P0 BRA `(.L_x_39) ;  /* 0xfffffffc00f08947 */ /* 0x008fea000383ffff */
[----:B------:R-:W-:Y:S05]  /*8730*/  BRA `(.L_x_142) ;  /* 0xffffff9800447947 */ /* 0x000fea000383ffff */
.L_x_43:
[----:B------:R-:W-:-:S07]  /*8740*/  MOV R0, UR4 ;  /* 0x0000000400007c02 */ /* 0x000fce0008000f00 */
.L_x_143:
[----:B-1----:R1:W3:Y:S02]  /*8750*/  SYNCS.PHASECHK.TRANS64.TRYWAIT P0, [R0+URZ], R2 ;  /* 0x00000002000075a7 */ /* 0x0022e400080011ff */
[----:B---3--:R-:W-:Y:S05]  /*8760*/  @!P0 NANOSLEEP.SYNCS 0x989680 ;  /* 0x009896800000895d */ /* 0x008fea0003900000 */
[----:B------:R-:W3:Y:S02]  /*8770*/  @!P0 SYNCS.PHASECHK.TRANS64 P0, [R0+URZ], R2 ;  /* 0x00000002000085a7 */ /* 0x000ee400080010ff */
[----:B---3--:R-:W-:Y:S05]  /*8780*/  @!P0 BRA `(.L_x_143) ;  /* 0xfffffffc00f08947 */ /* 0x008fea000383ffff */
[----:B------:R-:W-:Y:S05]  /*8790*/  BRA `(.L_x_144) ;  /* 0xffffff9c00f07947 */ /* 0x000fea000383ffff */
.L_x_44:
[----:B------:R-:W-:-:S07]  /*87a0*/  MOV R0, UR5 ;  /* 0x0000000500007c02 */ /* 0x000fce0008000f00 */
.L_x_145:
[----:B-1----:R1:W3:Y:S02]  /*87b0*/  SYNCS.PHASECHK.TRANS64.TRYWAIT P0, [R0+URZ], R3 ;  /* 0x00000003000075a7 */ /* 0x0022e400080011ff */
[----:B---3--:R-:W-:Y:S05]  /*87c0*/  @!P0 NANOSLEEP.SYNCS 0x989680 ;  /* 0x009896800000895d */ /* 0x008fea0003900000 */
[----:B------:R-:W3:Y:S02]  /*87d0*/  @!P0 SYNCS.PHASECHK.TRANS64 P0, [R0+URZ], R3 ;  /* 0x00000003000085a7 */ /* 0x000ee400080010ff */
[----:B---3--:R-:W-:Y:S05]  /*87e0*/  @!P0 BRA `(.L_x_145) ;  /* 0xfffffffc00f08947 */ /* 0x008fea000383ffff */
[----:B------:R-:W-:Y:S05]  /*87f0*/  BRA `(.L_x_146) ;  /* 0xffffff9c00fc7947 */ /* 0x000fea000383ffff */
.L_x_45:
[----:B------:R-:W-:-:S07]  /*8800*/  MOV R0, UR5 ;  /* 0x0000000500007c02 */ /* 0x000fce0008000f00 */
.L_x_147:
[----:B-1----:R1:W3:Y:S02]  /*8810*/  SYNCS.PHASECHK.TRANS64.TRYWAIT P0, [R0+URZ], R3 ;  /* 0x00000003000075a7 */ /* 0x0022e400080011ff */
[----:B---3--:R-:W-:Y:S05]  /*8820*/  @!P0 NANOSLEEP.SYNCS 0x989680 ;  /* 0x009896800000895d */ /* 0x008fea0003900000 */
[----:B------:R-:W3:Y:S02]  /*8830*/  @!P0 SYNCS.PHASECHK.TRANS64 P0, [R0+URZ], R3 ;  /* 0x00000003000085a7 */ /* 0x000ee400080010ff */
[----:B---3--:R-:W-:Y:S05]  /*8840*/  @!P0 BRA `(.L_x_147) ;  /* 0xfffffffc00f08947 */ /* 0x008fea000383ffff */
[----:B------:R-:W-:Y:S05]  /*8850*/  BRA `(.L_x_148) ;  /* 0xffffffa000087947 */ /* 0x000fea000383ffff */
.L_x_46:
[----:B------:R-:W-:-:S07]  /*8860*/  MOV R0, UR5 ;  /* 0x0000000500007c02 */ /* 0x000fce0008000f00 */
.L_x_149:
[----:B-1----:R1:W3:Y:S02]  /*8870*/  SYNCS.PHASECHK.TRANS64.TRYWAIT P0, [R0+URZ], R3 ;  /* 0x00000003000075a7 */ /* 0x0022e400080011ff */
[----:B---3--:R-:W-:Y:S05]  /*8880*/  @!P0 NANOSLEEP.SYNCS 0x989680 ;  /* 0x009896800000895d */ /* 0x008fea0003900000 */
[----:B------:R-:W3:Y:S02]  /*8890*/  @!P0 SYNCS.PHASECHK.TRANS64 P0, [R0+URZ], R3 ;  /* 0x00000003000085a7 */ /* 0x000ee400080010ff */
[----:B---3--:R-:W-:Y:S05]  /*88a0*/  @!P0 BRA `(.L_x_149) ;  /* 0xfffffffc00f08947 */ /* 0x008fea000383ffff */
[----:B------:R-:W-:Y:S05]  /*88b0*/  BRA `(.L_x_150) ;  /* 0xffffffa000147947 */ /* 0x000fea000383ffff */
.L_x_49:
[----:B--2---:R2:W3:Y:S02]  /*88c0*/  SYNCS.PHASECHK.TRANS64.TRYWAIT P0, [R2+URZ+0x100], R4 ;  /* 0x00010004020075a7 */ /* 0x0044e400080011ff */
[----:B---3--:R-:W-:Y:S05]  /*88d0*/  @!P0 NANOSLEEP.SYNCS 0x989680 ;  /* 0x009896800000895d */ /* 0x008fea0003900000 */
[----:B------:R-:W3:Y:S02]  /*88e0*/  @!P0 SYNCS.PHASECHK.TRANS64 P0, [R2+URZ+0x100], R4 ;  /* 0x00010004020085a7 */ /* 0x000ee400080010ff */
[----:B---3--:R-:W-:Y:S05]  /*88f0*/  @!P0 BRA `(.L_x_49) ;  /* 0xfffffffc00f08947 */ /* 0x008fea000383ffff */
[----:B------:R-:W-:Y:S05]  /*8900*/  BRA `(.L_x_151) ;  /* 0xffffffa000787947 */ /* 0x000fea000383ffff */
.L_x_50:
[----:B------:R-:W-:-:S07]  /*8910*/  MOV R2, UR4 ;  /* 0x0000000400027c02 */ /* 0x000fce0008000f00 */
.L_x_152:
[----:B--2---:R2:W3:Y:S02]  /*8920*/  SYNCS.PHASECHK.TRANS64.TRYWAIT P0, [R2+URZ+0xb0], R5 ;  /* 0x0000b005020075a7 */ /* 0x0044e400080011ff */
[----:B---3--:R-:W-:Y:S05]  /*8930*/  @!P0 NANOSLEEP.SYNCS 0x989680 ;  /* 0x009896800000895d */ /* 0x008fea0003900000 */
[----:B------:R-:W3:Y:S02]  /*8940*/  @!P0 SYNCS.PHASECHK.TRANS64 P0, [R2+URZ+0xb0], R5 ;  /* 0x0000b005020085a7 */ /* 0x000ee400080010ff */
[----:B---3--:R-:W-:Y:S05]  /*8950*/  @!P0 BRA `(.L_x_152) ;  /* 0xfffffffc00f08947 */ /* 0x008fea000383ffff */
[----:B------:R-:W-:Y:S05]  /*8960*/  BRA `(.L_x_153) ;  /* 0xffffffa000887947 */ /* 0x000fea000383ffff */
.L_x_51:
[----:B--2---:R2:W3:Y:S02]  /*8970*/  SYNCS.PHASECHK.TRANS64.TRYWAIT P1, [R2+URZ+0xa0], R4 ;  /* 0x0000a004020075a7 */ /* 0x0044e400080211ff */
[----:B---3--:R-:W-:Y:S05]  /*8980*/  @!P1 NANOSLEEP.SYNCS 0x989680 ;  /* 0x009896800000995d */ /* 0x008fea0003900000 */
[----:B------:R-:W3:Y:S02]  /*8990*/  @!P1 SYNCS.PHASECHK.TRANS64 P1, [R2+URZ+0xa0], R4 ;  /* 0x0000a004020095a7 */ /* 0x000ee400080210ff */
[----:B---3--:R-:W-:Y:S05]  /*89a0*/  @!P1 BRA `(.L_x_51) ;  /* 0xfffffffc00f09947 */ /* 0x008fea000383ffff */
[----:B------:R-:W-:Y:S05]  /*89b0*/  BRA `(.L_x_154) ;  /* 0xffffffa000b87947 */ /* 0x000fea000383ffff */
.L_x_54:
[----:B------:R-:W-:-:S07]  /*89c0*/  MOV R0, UR4 ;  /* 0x0000000400007c02 */ /* 0x000fce0008000f00 */
.L_x_155:
[----:B--2---:R2:W3:Y:S02]  /*89d0*/  SYNCS.PHASECHK.TRANS64.TRYWAIT P0, [R0+URZ+0xb0], R2 ;  /* 0x0000b002000075a7 */ /* 0x0044e400080011ff */
[----:B---3--:R-:W-:Y:S05]  /*89e0*/  @!P0 NANOSLEEP.SYNCS 0x989680 ;  /* 0x009896800000895d */ /* 0x008fea0003900000 */
[----:B------:R-:W3:Y:S02]  /*89f0*/  @!P0 SYNCS.PHASECHK.TRANS64 P0, [R0+URZ+0xb0], R2 ;  /* 0x0000b002000085a7 */ /* 0x000ee400080010ff */
[----:B---3--:R-:W-:Y:S05]  /*8a00*/  @!P0 BRA `(.L_x_155) ;  /* 0xfffffffc00f08947 */ /* 0x008fea000383ffff */
[----:B------:R-:W-:Y:S05]  /*8a10*/  BRA `(.L_x_53) ;  /* 0xffffffa4000c7947 */ /* 0x000fea000383ffff */
.L_x_61:
[----:B-1----:R1:W2:Y:S02]  /*8a20*/  SYNCS.PHASECHK.TRANS64.TRYWAIT P1, [R0+URZ+0xa0], R2 ;  /* 0x0000a002000075a7 */ /* 0x0022a400080211ff */
[----:B--2---:R-:W-:Y:S05]  /*8a30*/  @!P1 NANOSLEEP.SYNCS 0x989680 ;  /* 0x009896800000995d */ /* 0x004fea0003900000 */
[----:B------:R-:W2:Y:S02]  /*8a40*/  @!P1 SYNCS.PHASECHK.TRANS64 P1, [R0+URZ+0xa0], R2 ;  /* 0x0000a002000095a7 */ /* 0x000ea400080210ff */
[----:B--2---:R-:W-:Y:S05]  /*8a50*/  @!P1 BRA `(.L_x_61) ;  /* 0xfffffffc00f09947 */ /* 0x004fea000383ffff */
[----:B------:R-:W-:Y:S05]  /*8a60*/  BRA `(.L_x_156) ;  /* 0xffffffa800747947 */ /* 0x000fea000383ffff */
.L_x_62:
[----:B------:R-:W-:-:S07]  /*8a70*/  MOV R2, UR23 ;  /* 0x0000001700027c02 */ /* 0x000fce0008000f00 */
.L_x_157:
[----:B-1----:R1:W2:Y:S02]  /*8a80*/  SYNCS.PHASECHK.TRANS64.TRYWAIT P0, [R2+URZ+0xe0], R0 ;  /* 0x0000e000020075a7 */ /* 0x0022a400080011ff */
[----:B--2---:R-:W-:Y:S05]  /*8a90*/  @!P0 NANOSLEEP.SYNCS 0x989680 ;  /* 0x009896800000895d */ /* 0x004fea0003900000 */
[----:B------:R-:W2:Y:S02]  /*8aa0*/  @!P0 SYNCS.PHASECHK.TRANS64 P0, [R2+URZ+0xe0], R0 ;  /* 0x0000e000020085a7 */ /* 0x000ea400080010ff */
[----:B--2---:R-:W-:Y:S05]  /*8ab0*/  @!P0 BRA `(.L_x_157) ;  /* 0xfffffffc00f08947 */ /* 0x004fea000383ffff */
[----:B------:R-:W-:Y:S05]  /*8ac0*/  BRA `(.L_x_158) ;  /* 0xffffffa800c47947 */ /* 0x000fea000383ffff */
.L_x_65:
[----:B------:R-:W-:Y:S07]  /*8ad0*/  MOV R0, UR5 ;  /* 0x0000000500007c02 */ /* 0x000fee0008000f00 */
.L_x_159:
[----:B-1----:R1:W2:Y:S02]  /*8ae0*/  SYNCS.PHASECHK.TRANS64.TRYWAIT P0, [R0+URZ], R2 ;  /* 0x00000002000075a7 */ /* 0x0022a400080011ff */
[----:B--2---:R-:W-:Y:S05]  /*8af0*/  @!P0 NANOSLEEP.SYNCS 0x989680 ;  /* 0x009896800000895d */ /* 0x004fea0003900000 */
[----:B------:R-:W2:Y:S02]  /*8b00*/  @!P0 SYNCS.PHASECHK.TRANS64 P0, [R0+URZ], R2 ;  /* 0x00000002000085a7 */ /* 0x000ea400080010ff */
[----:B--2---:R-:W-:Y:S05]  /*8b10*/  @!P0 BRA `(.L_x_159) ;  /* 0xfffffffc00f08947 */ /* 0x004fea000383ffff */
[----:B------:R-:W-:Y:S05]  /*8b20*/  BRA `(.L_x_64) ;  /* 0xffffffa800e07947 */ /* 0x000fea000383ffff */
.L_x_68:
[----:B------:R-:W-:-:S07]  /*8b30*/  MOV R0, UR4 ;  /* 0x0000000400007c02 */ /* 0x000fce0008000f00 */
.L_x_160:
[----:B--2---:R2:W4:Y:S02]  /*8b40*/  SYNCS.PHASECHK.TRANS64.TRYWAIT P0, [R0+URZ], R2 ;  /* 0x00000002000075a7 */ /* 0x00452400080011ff */
[----:B----4-:R-:W-:Y:S05]  /*8b50*/  @!P0 NANOSLEEP.SYNCS 0x989680 ;  /* 0x009896800000895d */ /* 0x010fea0003900000 */
[----:B------:R-:W4:Y:S02]  /*8b60*/  @!P0 SYNCS.PHASECHK.TRANS64 P0, [R0+URZ], R2 ;  /* 0x00000002000085a7 */ /* 0x000f2400080010ff */
[----:B----4-:R-:W-:Y:S05]  /*8b70*/  @!P0 BRA `(.L_x_160) ;  /* 0xfffffffc00f08947 */ /* 0x010fea000383ffff */
[----:B------:R-:W-:Y:S05]  /*8b80*/  BRA `(.L_x_161) ;  /* 0xffffffac00947947 */ /* 0x000fea000383ffff */
.L_x_69:
[----:B------:R-:W-:-:S07]  /*8b90*/  MOV R0, UR5 ;  /* 0x0000000500007c02 */ /* 0x000fce0008000f00 */
.L_x_162:
[----:B-1----:R1:W2:Y:S02]  /*8ba0*/  SYNCS.PHASECHK.TRANS64.TRYWAIT P0, [R0+URZ], R3 ;  /* 0x00000003000075a7 */ /* 0x0022a400080011ff */
[----:B--2---:R-:W-:Y:S05]  /*8bb0*/  @!P0 NANOSLEEP.SYNCS 0x989680 ;  /* 0x009896800000895d */ /* 0x004fea0003900000 */
[----:B------:R-:W2:Y:S02]  /*8bc0*/  @!P0 SYNCS.PHASECHK.TRANS64 P0, [R0+URZ], R3 ;  /* 0x00000003000085a7 */ /* 0x000ea400080010ff */
[----:B--2---:R-:W-:Y:S05]  /*8bd0*/  @!P0 BRA `(.L_x_162) ;  /* 0xfffffffc00f08947 */ /* 0x004fea000383ffff */
[----:B------:R-:W-:Y:S05]  /*8be0*/  BRA `(.L_x_163) ;  /* 0xffffffac00a07947 */ /* 0x000fea000383ffff */
.L_x_70:
[----:B------:R-:W-:-:S07]  /*8bf0*/  MOV R0, UR5 ;  /* 0x0000000500007c02 */ /* 0x000fce0008000f00 */
.L_x_164:
[----:B-1----:R1:W2:Y:S02]  /*8c00*/  SYNCS.PHASECHK.TRANS64.TRYWAIT P0, [R0+URZ], R3 ;  /* 0x00000003000075a7 */ /* 0x0022a400080011ff */
[----:B--2---:R-:W-:Y:S05]  /*8c10*/  @!P0 NANOSLEEP.SYNCS 0x989680 ;  /* 0x009896800000895d */ /* 0x004fea0003900000 */
[----:B------:R-:W2:Y:S02]  /*8c20*/  @!P0 SYNCS.PHASECHK.TRANS64 P0, [R0+URZ], R3 ;  /* 0x00000003000085a7 */ /* 0x000ea400080010ff */
[----:B--2---:R-:W-:Y:S05]  /*8c30*/  @!P0 BRA `(.L_x_164) ;  /* 0xfffffffc00f08947 */ /* 0x004fea000383ffff */
[----:B------:R-:W-:Y:S05]  /*8c40*/  BRA `(.L_x_165) ;  /* 0xffffffac00ac7947 */ /* 0x000fea000383ffff */
.L_x_71:
[----:B-1----:R-:W-:-:S07]  /*8c50*/  MOV R0, UR4 ;  /* 0x0000000400007c02 */ /* 0x002fce0008000f00 */
.L_x_166:
[----:B-1----:R1:W2:Y:S02]  /*8c60*/  SYNCS.PHASECHK.TRANS64.TRYWAIT P0, [R0+URZ], R2 ;  /* 0x00000002000075a7 */ /* 0x0022a400080011ff */
[----:B--2---:R-:W-:Y:S05]  /*8c70*/  @!P0 NANOSLEEP.SYNCS 0x989680 ;  /* 0x009896800000895d */ /* 0x004fea0003900000 */
[----:B------:R-:W2:Y:S02]  /*8c80*/  @!P0 SYNCS.PHASECHK.TRANS64 P0, [R0+URZ], R2 ;  /* 0x00000002000085a7 */ /* 0x000ea400080010ff */
[----:B--2---:R-:W-:Y:S05]  /*8c90*/  @!P0 BRA `(.L_x_166) ;  /* 0xfffffffc00f08947 */ /* 0x004fea000383ffff */
[----:B------:R-:W-:Y:S05]  /*8ca0*/  BRA `(.L_x_167) ;  /* 0xffffffac00b87947 */ /* 0x000fea000383ffff */
.L_x_76:
[----:B-1----:R1:W2:Y:S02]  /*8cb0*/  SYNCS.PHASECHK.TRANS64.TRYWAIT P0, [R8+URZ+0xa0], R0 ;  /* 0x0000a000080075a7 */ /* 0x0022a400080011ff */
[----:B--2---:R-:W-:Y:S05]  /*8cc0*/  @!P0 NANOSLEEP.SYNCS 0x989680 ;  /* 0x009896800000895d */ /* 0x004fea0003900000 */
[----:B------:R-:W2:Y:S02]  /*8cd0*/  @!P0 SYNCS.PHASECHK.TRANS64 P0, [R8+URZ+0xa0], R0 ;  /* 0x0000a000080085a7 */ /* 0x000ea400080010ff */
[----:B--2---:R-:W-:Y:S05]  /*8ce0*/  @!P0 BRA `(.L_x_76) ;  /* 0xfffffffc00f08947 */ /* 0x004fea000383ffff */
[----:B------:R-:W-:Y:S05]  /*8cf0*/  BRA `(.L_x_168) ;  /* 0xffffffb000fc7947 */ /* 0x000fea000383ffff */
.L_x_79:
[----:B-1----:R-:W-:Y:S07]  /*8d00*/  MOV R0, UR21 ;  /* 0x0000001500007c02 */ /* 0x002fee0008000f00 */
.L_x_169:
[----:B-1----:R1:W2:Y:S02]  /*8d10*/  SYNCS.PHASECHK.TRANS64.TRYWAIT P1, [R0+URZ+0x98], R2 ;  /* 0x00009802000075a7 */ /* 0x0022a400080211ff */
[----:B--2---:R-:W-:Y:S05]  /*8d20*/  @!P1 NANOSLEEP.SYNCS 0x989680 ;  /* 0x009896800000995d */ /* 0x004fea0003900000 */
[----:B------:R-:W2:Y:S02]  /*8d30*/  @!P1 SYNCS.PHASECHK.TRANS64 P1, [R0+URZ+0x98], R2 ;  /* 0x00009802000095a7 */ /* 0x000ea400080210ff */
[----:B--2---:R-:W-:Y:S05]  /*8d40*/  @!P1 BRA `(.L_x_169) ;  /* 0xfffffffc00f09947 */ /* 0x004fea000383ffff */
[----:B------:R-:W-:Y:S05]  /*8d50*/  BRA `(.L_x_78) ;  /* 0xffffffb800787947 */ /* 0x000fea000383ffff */
.L_x_82:
[----:B-1----:R-:W-:Y:S07]  /*8d60*/  MOV R0, UR21 ;  /* 0x0000001500007c02 */ /* 0x002fee0008000f00 */
.L_x_170:
[----:B-1----:R1:W2:Y:S02]  /*8d70*/  SYNCS.PHASECHK.TRANS64.TRYWAIT P0, [R0+URZ+0x70], R4 ;  /* 0x00007004000075a7 */ /* 0x0022a400080011ff */
[----:B--2---:R-:W-:Y:S05]  /*8d80*/  @!P0 NANOSLEEP.SYNCS 0x989680 ;  /* 0x009896800000895d */ /* 0x004fea0003900000 */
[----:B------:R-:W2:Y:S02]  /*8d90*/  @!P0 SYNCS.PHASECHK.TRANS64 P0, [R0+URZ+0x70], R4 ;  /* 0x00007004000085a7 */ /* 0x000ea400080010ff */
[----:B--2---:R-:W-:Y:S05]  /*8da0*/  @!P0 BRA `(.L_x_170) ;  /* 0xfffffffc00f08947 */ /* 0x004fea000383ffff */
[----:B------:R-:W-:Y:S05]  /*8db0*/  BRA `(.L_x_171) ;  /* 0xffffffb800d07947 */ /* 0x000fea000383ffff */
.L_x_83:
[----:B------:R-:W-:Y:S07]  /*8dc0*/  MOV R0, UR21 ;  /* 0x0000001500007c02 */ /* 0x000fee0008000f00 */
.L_x_172:
[----:B-1----:R1:W2:Y:S02]  /*8dd0*/  SYNCS.PHASECHK.TRANS64.TRYWAIT P0, [R0+URZ+0x78], R4 ;  /* 0x00007804000075a7 */ /* 0x0022a400080011ff */
[----:B--2---:R-:W-:Y:S05]  /*8de0*/  @!P0 NANOSLEEP.SYNCS 0x989680 ;  /* 0x009896800000895d */ /* 0x004fea0003900000 */
[----:B------:R-:W2:Y:S02]  /*8df0*/  @!P0 SYNCS.PHASECHK.TRANS64 P0, [R0+URZ+0x78], R4 ;  /* 0x00007804000085a7 */ /* 0x000ea400080010ff */
[----:B--2---:R-:W-:Y:S05]  /*8e00*/  @!P0 BRA `(.L_x_172) ;  /* 0xfffffffc00f08947 */ /* 0x004fea000383ffff */
[----:B------:R-:W-:Y:S05]  /*8e10*/  BRA `(.L_x_173) ;  /* 0xffffffbc00087947 */ /* 0x000fea000383ffff */
.L_x_84:
[----:B------:R-:W-:Y:S07]  /*8e20*/  MOV R0, UR21 ;  /* 0x0000001500007c02 */ /* 0x000fee0008000f00 */
.L_x_174:
[----:B-1----:R1:W2:Y:S02]  /*8e30*/  SYNCS.PHASECHK.TRANS64.TRYWAIT P0, [R0+URZ+0x80], R4 ;  /* 0x00008004000075a7 */ /* 0x0022a400080011ff */
[----:B--2---:R-:W-:Y:S05]  /*8e40*/  @!P0 NANOSLEEP.SYNCS 0x989680 ;  /* 0x009896800000895d */ /* 0x004fea0003900000 */
[----:B------:R-:W2:Y:S02]  /*8e50*/  @!P0 SYNCS.PHASECHK.TRANS64 P0, [R0+URZ+0x80], R4 ;  /* 0x00008004000085a7 */ /* 0x000ea400080010ff */
[----:B--2---:R-:W-:Y:S05]  /*8e60*/  @!P0 BRA `(.L_x_174) ;  /* 0xfffffffc00f08947 */ /* 0x004fea000383ffff */
[----:B------:R-:W-:Y:S05]  /*8e70*/  BRA `(.L_x_175) ;  /* 0xffffffbc004c7947 */ /* 0x000fea000383ffff */
.L_x_85:
[----:B------:R-:W-:Y:S07]  /*8e80*/  MOV R0, UR21 ;  /* 0x0000001500007c02 */ /* 0x000fee0008000f00 */
.L_x_176:
[----:B-1----:R1:W2:Y:S02]  /*8e90*/  SYNCS.PHASECHK.TRANS64.TRYWAIT P0, [R0+URZ+0x88], R4 ;  /* 0x00008804000075a7 */ /* 0x0022a400080011ff */
[----:B--2---:R-:W-:Y:S05]  /*8ea0*/  @!P0 NANOSLEEP.SYNCS 0x989680 ;  /* 0x009896800000895d */ /* 0x004fea0003900000 */
[----:B------:R-:W2:Y:S02]  /*8eb0*/  @!P0 SYNCS.PHASECHK.TRANS64 P0, [R0+URZ+0x88], R4 ;  /* 0x00008804000085a7 */ /* 0x000ea400080010ff */
[----:B--2---:R-:W-:Y:S05]  /*8ec0*/  @!P0 BRA `(.L_x_176) ;  /* 0xfffffffc00f08947 */ /* 0x004fea000383ffff */
[----:B------:R-:W-:Y:S05]  /*8ed0*/  BRA `(.L_x_177) ;  /* 0xffffffbc00947947 */ /* 0x000fea000383ffff */
.L_x_87:
[----:B------:R-:W-:-:S07]  /*8ee0*/  MOV R0, UR21 ;  /* 0x0000001500007c02 */ /* 0x000fce0008000f00 */
.L_x_178:
[----:B--2---:R2:W4:Y:S02]  /*8ef0*/  SYNCS.PHASECHK.TRANS64.TRYWAIT P0, [R0+URZ+0x70], R2 ;  /* 0x00007002000075a7 */ /* 0x00452400080011ff */
[----:B----4-:R-:W-:Y:S05]  /*8f00*/  @!P0 NANOSLEEP.SYNCS 0x989680 ;  /* 0x009896800000895d */ /* 0x010fea0003900000 */
[----:B------:R-:W4:Y:S02]  /*8f10*/  @!P0 SYNCS.PHASECHK.TRANS64 P0, [R0+URZ+0x70], R2 ;  /* 0x00007002000085a7 */ /* 0x000f2400080010ff */
[----:B----4-:R-:W-:Y:S05]  /*8f20*/  @!P0 BRA `(.L_x_178) ;  /* 0xfffffffc00f08947 */ /* 0x010fea000383ffff */
[----:B------:R-:W-:Y:S05]  /*8f30*/  BRA `(.L_x_179) ;  /* 0xffffffc0000c7947 */ /* 0x000fea000383ffff */
.L_x_88:
[----:B--2---:R-:W-:-:S07]  /*8f40*/  MOV R0, UR21 ;  /* 0x0000001500007c02 */ /* 0x004fce0008000f00 */
.L_x_180:
[----:B--2---:R2:W4:Y:S02]  /*8f50*/  SYNCS.PHASECHK.TRANS64.TRYWAIT P0, [R0+URZ+0x78], R2 ;  /* 0x00007802000075a7 */ /* 0x00452400080011ff */
[----:B----4-:R-:W-:Y:S05]  /*8f60*/  @!P0 NANOSLEEP.SYNCS 0x989680 ;  /* 0x009896800000895d */ /* 0x010fea0003900000 */
[----:B------:R-:W4:Y:S02]  /*8f70*/  @!P0 SYNCS.PHASECHK.TRANS64 P0, [R0+URZ+0x78], R2 ;  /* 0x00007802000085a7 */ /* 0x000f2400080010ff */
[----:B----4-:R-:W-:Y:S05]  /*8f80*/  @!P0 BRA `(.L_x_180) ;  /* 0xfffffffc00f08947 */ /* 0x010fea000383ffff */
[----:B------:R-:W-:Y:S05]  /*8f90*/  BRA `(.L_x_181) ;  /* 0xffffffbc00fc7947 */ /* 0x000fea000383ffff */
.L_x_89:
[----:B--2---:R-:W-:-:S07]  /*8fa0*/  MOV R0, UR21 ;  /* 0x0000001500007c02 */ /* 0x004fce0008000f00 */
.L_x_182:
[----:B--2---:R2:W4:Y:S02]  /*8fb0*/  SYNCS.PHASECHK.TRANS64.TRYWAIT P0, [R0+URZ+0x80], R2 ;  /* 0x00008002000075a7 */ /* 0x00452400080011ff */
[----:B----4-:R-:W-:Y:S05]  /*8fc0*/  @!P0 NANOSLEEP.SYNCS 0x989680 ;  /* 0x009896800000895d */ /* 0x010fea0003900000 */
[----:B------:R-:W4:Y:S02]  /*8fd0*/  @!P0 SYNCS.PHASECHK.TRANS64 P0, [R0+URZ+0x80], R2 ;  /* 0x00008002000085a7 */ /* 0x000f2400080010ff */
[----:B----4-:R-:W-:Y:S05]  /*8fe0*/  @!P0 BRA `(.L_x_182) ;  /* 0xfffffffc00f08947 */ /* 0x010fea000383ffff */
[----:B------:R-:W-:Y:S05]  /*8ff0*/  BRA `(.L_x_183) ;  /* 0xffffffbc00ec7947 */ /* 0x000fea000383ffff */
.L_x_91:
[----:B-1----:R1:W2:Y:S02]  /*9000*/  SYNCS.PHASECHK.TRANS64.TRYWAIT P0, [R3+URZ+0xa0], R0 ;  /* 0x0000a000030075a7 */ /* 0x0022a400080011ff */
[----:B--2---:R-:W-:Y:S05]  /*9010*/  @!P0 NANOSLEEP.SYNCS 0x989680 ;  /* 0x009896800000895d */ /* 0x004fea0003900000 */
[----:B------:R-:W2:Y:S02]  /*9020*/  @!P0 SYNCS.PHASECHK.TRANS64 P0, [R3+URZ+0xa0], R0 ;  /* 0x0000a000030085a7 */ /* 0x000ea400080010ff */
[----:B--2---:R-:W-:Y:S05]  /*9030*/  @!P0 BRA `(.L_x_91) ;  /* 0xfffffffc00f08947 */ /* 0x004fea000383ffff */
[----:B------:R-:W-:Y:S05]  /*9040*/  BRA `(.L_x_184) ;  /* 0xffffffc000b87947 */ /* 0x000fea000383ffff */
.L_x_102:
[----:B-1----:R-:W-:Y:S04]  /*9050*/  MOV R0, UR44 ;  /* 0x0000002c00007c02 */ /* 0x002fe80008000f00 */
[----:B------:R1:W2:Y:S03]  /*9060*/  SYNCS.PHASECHK.TRANS64.TRYWAIT P1, [R0+URZ+0x50], R3 ;  /* 0x00005003000075a7 */ /* 0x0002a600080211ff */
[----:B--2---:R-:W-:Y:S05]  /*9070*/  @!P1 NANOSLEEP.SYNCS 0x989680 ;  /* 0x009896800000995d */ /* 0x004fea0003900000 */
[----:B------:R-:W2:Y:S02]  /*9080*/  @!P1 SYNCS.PHASECHK.TRANS64 P1, [R0+URZ+0x50], R3 ;  /* 0x00005003000095a7 */ /* 0x000ea400080210ff */
[----:B--2---:R-:W-:Y:S05]  /*9090*/  @!P1 BRA `(.L_x_102) ;  /* 0xfffffffc00ec9947 */ /* 0x004fea000383ffff */
[----:B------:R-:W-:Y:S05]  /*90a0*/  BRA `(.L_x_101) ;  /* 0xffffffd0001c7947 */ /* 0x000fea000383ffff */
.L_x_104:
[----:B-1----:R1:W3:Y:S02]  /*90b0*/  SYNCS.PHASECHK.TRANS64.TRYWAIT P0, [R26+URZ+0xc0], R2 ;  /* 0x0000c0021a0075a7 */ /* 0x0022e400080011ff */
[----:B---3--:R-:W-:Y:S05]  /*90c0*/  @!P0 NANOSLEEP.SYNCS 0x989680 ;  /* 0x009896800000895d */ /* 0x008fea0003900000 */
[----:B------:R-:W3:Y:S02]  /*90d0*/  @!P0 SYNCS.PHASECHK.TRANS64 P0, [R26+URZ+0xc0], R2 ;  /* 0x0000c0021a0085a7 */ /* 0x000ee400080010ff */
[----:B---3--:R-:W-:Y:S05]  /*90e0*/  @!P0 BRA `(.L_x_104) ;  /* 0xfffffffc00f08947 */ /* 0x008fea000383ffff */
[----:B------:R-:W-:Y:S05]  /*90f0*/  BRA `(.L_x_103) ;  /* 0xffffffd000407947 */ /* 0x000fea000383ffff */
.L_x_113:
[----:B---3--:R3:W4:Y:S02]  /*9100*/  SYNCS.PHASECHK.TRANS64.TRYWAIT P0, [R4+URZ+0x50], R0 ;  /* 0x00005000040075a7 */ /* 0x00872400080011ff */
[----:B----4-:R-:W-:Y:S05]  /*9110*/  @!P0 NANOSLEEP.SYNCS 0x989680 ;  /* 0x009896800000895d */ /* 0x010fea0003900000 */
[----:B------:R-:W4:Y:S02]  /*9120*/  @!P0 SYNCS.PHASECHK.TRANS64 P0, [R4+URZ+0x50], R0 ;  /* 0x00005000040085a7 */ /* 0x000f2400080010ff */
[----:B----4-:R-:W-:Y:S05]  /*9130*/  @!P0 BRA `(.L_x_113) ;  /* 0xfffffffc00f08947 */ /* 0x010fea000383ffff */
[----:B------:R-:W-:Y:S05]  /*9140*/  BRA `(.L_x_112) ;  /* 0xffffffd8002c7947 */ /* 0x000fea000383ffff */
.L_x_121:
[----:B-1----:R1:W4:Y:S02]  /*9150*/  SYNCS.PHASECHK.TRANS64.TRYWAIT P0, [R2+URZ+0x50], R4 ;  /* 0x00005004020075a7 */ /* 0x00232400080011ff */
[----:B----4-:R-:W-:Y:S05]  /*9160*/  @!P0 NANOSLEEP.SYNCS 0x989680 ;  /* 0x009896800000895d */ /* 0x010fea0003900000 */
[----:B------:R-:W4:Y:S02]  /*9170*/  @!P0 SYNCS.PHASECHK.TRANS64 P0, [R2+URZ+0x50], R4 ;  /* 0x00005004020085a7 */ /* 0x000f2400080010ff */
[----:B----4-:R-:W-:Y:S05]  /*9180*/  @!P0 BRA `(.L_x_121) ;  /* 0xfffffffc00f08947 */ /* 0x010fea000383ffff */
[----:B------:R-:W-:Y:S05]  /*9190*/  BRA `(.L_x_120) ;  /* 0xffffffe0003c7947 */ /* 0x000fea000383ffff */
.L_x_129:
[----:B---3--:R3:W4:Y:S02]  /*91a0*/  SYNCS.PHASECHK.TRANS64.TRYWAIT P0, [R3+URZ+0x50], R0 ;  /* 0x00005000030075a7 */ /* 0x00872400080011ff */
[----:B----4-:R-:W-:Y:S05]  /*91b0*/  @!P0 NANOSLEEP.SYNCS 0x989680 ;  /* 0x009896800000895d */ /* 0x010fea0003900000 */
[----:B------:R-:W4:Y:S02]  /*91c0*/  @!P0 SYNCS.PHASECHK.TRANS64 P0, [R3+URZ+0x50], R0 ;  /* 0x00005000030085a7 */ /* 0x000f2400080010ff */
[----:B----4-:R-:W-:Y:S05]  /*91d0*/  @!P0 BRA `(.L_x_129) ;  /* 0xfffffffc00f08947 */ /* 0x010fea000383ffff */
[----:B------:R-:W-:Y:S05]  /*91e0*/  BRA `(.L_x_128) ;  /* 0xffffffe800487947 */ /* 0x000fea000383ffff */
        .weak           $__internal_0_$__cuda_sm10x_tcgen05_guardrail_trap_col_being_dealloced_not_returned_by_alloc
        .type           $__internal_0_$__cuda_sm10x_tcgen05_guardrail_trap_col_being_dealloced_not_returned_by_alloc,@function
        .size           $__internal_0_$__cuda_sm10x_tcgen05_guardrail_trap_col_being_dealloced_not_returned_by_alloc,($__internal_1_$__cuda_sm10x_tcgen05_guardrail_trap_phase_invalid_during_alloc - $__internal_0_$__cuda_sm10x_tcgen05_guardrail_trap_col_being_dealloced_not_returned_by_alloc)
$__internal_0_$__cuda_sm10x_tcgen05_guardrail_trap_col_being_dealloced_not_returned_by_alloc:
[----:B------:R-:W-:Y:S05]  /*91f0*/  BPT.TRAP 0x1 ;  /* 0x000000040000795c */ /* 0x000fea0000300000 */
[----:B------:R-:W-:-:S04]  /*9200*/  HFMA2 R3, -RZ, RZ, 0, 0 ;  /* 0x00000000ff037431 */ /* 0x000fc800000001ff */
[----:B------:R-:W-:Y:S05]  /*9210*/  RET.REL.NODEC R2 `(_ZN7cutlass13device_kernelINS_4gemm6kernel13GemmUniversalIN4cute5tupleIJiiiiEEENS1_10collective13CollectiveMmaINS1_35MainloopSm100TmaUmmaWarpSpecializedILi5ELi2ELi4ENS5_IJNS4_1CILi2EEENSA_ILi1EEESC_EEEEENS5_IJNSA_ILi64EEENSA_ILi128EEENSA_ILi32EEEEEENS_6half_tENS5_IJlSC_lEEESJ_SK_NS4_8TiledMMAINS4_8MMA_AtomIJNS4_20SM100_MMA_F16BF16_SSISJ_SJ_fLi64ELi128ELNS4_4UMMA5MajorE0ELSP_0ELNSO_7ScaleInE0ELSQ_0EEEEEENS4_6LayoutINS5_IJSC_SC_SC_EEENS5_IJNSA_ILi0EEESV_SV_EEEEENS5_IJNS4_10UnderscoreESY_SY_EEEEENS4_13SM90_TMA_LOADENS4_14ComposedLayoutINS4_7SwizzleILi2ELi4ELi3EEENS4_18smem_ptr_flag_bitsILi16EEENST_INS5_IJNSA_ILi8EEESH_EEENS5_IJSH_SC_EEEEEEEvNS4_8identityENS4_23SM90_TMA_LOAD_MULTICASTES1B_vS1C_EENS_8epilogue10collective18CollectiveEpilogueINS1F_23Sm100TmaWarpSpecializedILi4ELi2ELi16ELb1ELb0EEEJSI_NS5_IJNST_ISF_SC_EENST_ISH_SC_EEEEESJ_SK_SJ_SK_NS1F_6fusion15FusionCallbacksIS1J_NS1N_17LinearCombinationISJ_fSJ_fLNS_15FloatRoundStyleE2EEESI_S1M_JEEENS4_5SM1004TMEM4LOAD26SM100_TMEM_LOAD_16dp256b4xES11_S1B_NS4_17SM75_U32x4_LDSM_NENS4_14SM90_TMA_STOREES1B_NS4_17SM90_U32x4_STSM_NENS4_39AutoVectorizingCopyWithAssumedAlignmentILi128EEEEEEvvEEEEvNT_6ParamsE) ;  /* 0xffffff6c02787950 */ /* 0x000fea0003c3ffff */
        .weak           $__internal_1_$__cuda_sm10x_tcgen05_guardrail_trap_phase_invalid_during_alloc
        .type           $__internal_1_$__cuda_sm10x_tcgen05_guardrail_trap_phase_invalid_during_alloc,@function
        .size           $__internal_1_$__cuda_sm10x_tcgen05_guardrail_trap_phase_invalid_during_alloc,($__internal_2_$__cuda_sm10x_tcgen05_guardrail_trap_unallocated_columns_being_dealloced - $__internal_1_$__cuda_sm10x_tcgen05_guardrail_trap_phase_invalid_during_alloc)
$__internal_1_$__cuda_sm10x_tcgen05_guardrail_trap_phase_invalid_during_alloc:
[----:B------:R-:W-:Y:S05]  /*9220*/  BPT.TRAP 0x1 ;  /* 0x000000040000795c */ /* 0x000fea0000300000 */
[----:B------:R-:W-:-:S04]  /*9230*/  MOV R5, 0x0 ;  /* 0x0000000000057802 */ /* 0x000fc80000000f00 */
[----:B------:R-:W-:Y:S05]  /*9240*/  RET.REL.NODEC R4 `(_ZN7cutlass13device_kernelINS_4gemm6kernel13GemmUniversalIN4cute5tupleIJiiiiEEENS1_10collective13CollectiveMmaINS1_35MainloopSm100TmaUmmaWarpSpecializedILi5ELi2ELi4ENS5_IJNS4_1CILi2EEENSA_ILi1EEESC_EEEEENS5_IJNSA_ILi64EEENSA_ILi128EEENSA_ILi32EEEEEENS_6half_tENS5_IJlSC_lEEESJ_SK_NS4_8TiledMMAINS4_8MMA_AtomIJNS4_20SM100_MMA_F16BF16_SSISJ_SJ_fLi64ELi128ELNS4_4UMMA5MajorE0ELSP_0ELNSO_7ScaleInE0ELSQ_0EEEEEENS4_6LayoutINS5_IJSC_SC_SC_EEENS5_IJNSA_ILi0EEESV_SV_EEEEENS5_IJNS4_10UnderscoreESY_SY_EEEEENS4_13SM90_TMA_LOADENS4_14ComposedLayoutINS4_7SwizzleILi2ELi4ELi3EEENS4_18smem_ptr_flag_bitsILi16EEENST_INS5_IJNSA_ILi8EEESH_EEENS5_IJSH_SC_EEEEEEEvNS4_8identityENS4_23SM90_TMA_LOAD_MULTICASTES1B_vS1C_EENS_8epilogue10collective18CollectiveEpilogueINS1F_23Sm100TmaWarpSpecializedILi4ELi2ELi16ELb1ELb0EEEJSI_NS5_IJNST_ISF_SC_EENST_ISH_SC_EEEEESJ_SK_SJ_SK_NS1F_6fusion15FusionCallbacksIS1J_NS1N_17LinearCombinationISJ_fSJ_fLNS_15FloatRoundStyleE2EEESI_S1M_JEEENS4_5SM1004TMEM4LOAD26SM100_TMEM_LOAD_16dp256b4xES11_S1B_NS4_17SM75_U32x4_LDSM_NENS4_14SM90_TMA_STOREES1B_NS4_17SM90_U32x4_STSM_NENS4_39AutoVectorizingCopyWithAssumedAlignmentILi128EEEEEEvvEEEEvNT_6ParamsE) ;  /* 0xffffff6c046c7950 */ /* 0x000fea0003c3ffff */
        .weak           $__internal_2_$__cuda_sm10x_tcgen05_guardrail_trap_unallocated_columns_being_dealloced
        .type           $__internal_2_$__cuda_sm10x_tcgen05_guardrail_trap_unallocated_columns_being_dealloced,@function
        .size           $__internal_2_$__cuda_sm10x_tcgen05_guardrail_trap_unallocated_columns_being_dealloced,(.L_x_186 - $__internal_2_$__cuda_sm10x_tcgen05_guardrail_trap_unallocated_columns_being_dealloced)
$__internal_2_$__cuda_sm10x_tcgen05_guardrail_trap_unallocated_columns_being_dealloced:
[----:B------:R-:W-:Y:S05]  /*9250*/  BPT.TRAP 0x1 ;  /* 0x000000040000795c */ /* 0x000fea0000300000 */
[----:B------:R-:W-:-:S04]  /*9260*/  HFMA2 R3, -RZ, RZ, 0, 0 ;  /* 0x00000000ff037431 */ /* 0x000fc800000001ff */
[----:B------:R-:W-:Y:S05]  /*9270*/  RET.REL.NODEC R2 `(_ZN7cutlass13device_kernelINS_4gemm6kernel13GemmUniversalIN4cute5tupleIJiiiiEEENS1_10collective13CollectiveMmaINS1_35MainloopSm100TmaUmmaWarpSpecializedILi5ELi2ELi4ENS5_IJNS4_1CILi2EEENSA_ILi1EEESC_EEEEENS5_IJNSA_ILi64EEENSA_ILi128EEENSA_ILi32EEEEEENS_6half_tENS5_IJlSC_lEEESJ_SK_NS4_8TiledMMAINS4_8MMA_AtomIJNS4_20SM100_MMA_F16BF16_SSISJ_SJ_fLi64ELi128ELNS4_4UMMA5MajorE0ELSP_0ELNSO_7ScaleInE0ELSQ_0EEEEEENS4_6LayoutINS5_IJSC_SC_SC_EEENS5_IJNSA_ILi0EEESV_SV_EEEEENS5_IJNS4_10UnderscoreESY_SY_EEEEENS4_13SM90_TMA_LOADENS4_14ComposedLayoutINS4_7SwizzleILi2ELi4ELi3EEENS4_18smem_ptr_flag_bitsILi16EEENST_INS5_IJNSA_ILi8EEESH_EEENS5_IJSH_SC_EEEEEEEvNS4_8identityENS4_23SM90_TMA_LOAD_MULTICASTES1B_vS1C_EENS_8epilogue10collective18CollectiveEpilogueINS1F_23Sm100TmaWarpSpecializedILi4ELi2ELi16ELb1ELb0EEEJSI_NS5_IJNST_ISF_SC_EENST_ISH_SC_EEEEESJ_SK_SJ_SK_NS1F_6fusion15FusionCallbacksIS1J_NS1N_17LinearCombinationISJ_fSJ_fLNS_15FloatRoundStyleE2EEESI_S1M_JEEENS4_5SM1004TMEM4LOAD26SM100_TMEM_LOAD_16dp256b4xES11_S1B_NS4_17SM75_U32x4_LDSM_NENS4_14SM90_TMA_STOREES1B_NS4_17SM90_U32x4_STSM_NENS4_39AutoVectorizingCopyWithAssumedAlignmentILi128EEEEEEvvEEEEvNT_6ParamsE) ;  /* 0xffffff6c02607950 */ /* 0x000fea0003c3ffff */
.L_x_185:
[----:B------:R-:W-:-:S00]  /*9280*/  BRA `(.L_x_185) ;  /* 0xfffffffc00fc7947 */ /* 0x000fc0000383ffff */
[----:B------:R-:W-:-:S00]  /*9290*/  NOP ;  /* 0x0000000000007918 */ /* 0x000fc00000000000 */
        /* <DEDUP_REMOVED lines=14> */
.L_x_186:


//--------------------- .nv.global.init           --------------------------
	.section	.nv.global.init,"aw",@progbits
.nv.global.init:
	.type		$str$27,@object
	.size		$str$27,($str$28 - $str$27)
$str$27:
        /*0000*/ 	.byte	0x28, 0x61, 0x64, 0x64, 0x72, 0x65, 0x73, 0x73, 0x20, 0x26, 0x20, 0x6d, 0x61, 0x73, 0x6b, 0x29
        /*0010*/ 	.byte	0x20, 0x3d, 0x3d, 0x20, 0x30, 0x00
	.type		$str$28,@object
	.size		$str$28,($str$26 - $str$28)
$str$28:
        /*0016*/ 	.byte	0x2f, 0x74, 0x6d, 0x70, 0x2f, 0x63, 0x75, 0x74, 0x6c, 0x61, 0x73, 0x73, 0x5f, 0x73, 0x77, 0x65
        /*0026*/ 	.byte	0x65, 0x70, 0x5f, 0x73, 0x72, 0x63, 0x2f, 0x69, 0x6e, 0x63, 0x6c, 0x75, 0x64, 0x65, 0x2f, 0x63
        /*0036*/ 	.byte	0x75, 0x74, 0x65, 0x2f, 0x70, 0x6f, 0x69, 0x6e, 0x74, 0x65, 0x72, 0x5f, 0x66, 0x6c, 0x61, 0x67
        /*0046*/ 	.byte	0x67, 0x65, 0x64, 0x2e, 0x68, 0x70, 0x70, 0x00
	.type		$str$26,@object
	.size		$str$26,($str$25 - $str$26)
$str$26:
        /*004e*/ 	.byte	0x2f, 0x74, 0x6d, 0x70, 0x2f, 0x63, 0x75, 0x74, 0x6c, 0x61, 0x73, 0x73, 0x5f, 0x73, 0x77, 0x65
        /*005e*/ 	.byte	0x65, 0x70, 0x5f, 0x73, 0x72, 0x63, 0x2f, 0x69, 0x6e, 0x63, 0x6c, 0x75, 0x64, 0x65, 0x2f, 0x63
        /*006e*/ 	.byte	0x75, 0x74, 0x65, 0x2f, 0x61, 0x74, 0x6f, 0x6d, 0x2f, 0x63, 0x6f, 0x70, 0x79, 0x5f, 0x74, 0x72
        /*007e*/ 	.byte	0x61, 0x69, 0x74, 0x73, 0x5f, 0x73, 0x6d, 0x31, 0x30, 0x30, 0x2e, 0x68, 0x70, 0x70, 0x00
	.type		$str$25,@object
	.size		$str$25,(__unnamed_1 - $str$25)
$str$25:
        /*008d*/ 	.byte	0x28, 0x28, 0x75, 0x69, 0x6e, 0x74, 0x33, 0x32, 0x5f, 0x74, 0x28, 0x74, 0x68, 0x72, 0x65, 0x61
        /*009d*/ 	.byte	0x64, 0x49, 0x64, 0x78, 0x2e, 0x78, 0x29, 0x20, 0x2f, 0x20, 0x33, 0x32, 0x29, 0x20, 0x25, 0x20
        /*00ad*/ 	.byte	0x34, 0x29, 0x20, 0x3d, 0x3d, 0x20, 0x28, 0x28, 0x28, 0x74, 0x6d, 0x65, 0x6d, 0x5f, 0x61, 0x64
        /*00bd*/ 	.byte	0x64, 0x72, 0x20, 0x3e, 0x3e, 0x20, 0x31, 0x36, 0x29, 0x20, 0x2f, 0x20, 0x33, 0x32, 0x29, 0x20
        /*00cd*/ 	.byte	0x25, 0x20, 0x34, 0x29, 0x00
	.type		__unnamed_1,@object
	.size		__unnamed_1,(__unnamed_2 - __unnamed_1)
__unnamed_1:
        /*00d2*/ 	.byte	0x61, 0x75, 0x74, 0x6f, 0x20, 0x63, 0x75, 0x74, 0x65, 0x3a, 0x3a, 0x61, 0x73, 0x5f, 0x70, 0x6f
        /* <DEDUP_REMOVED lines=24> */
        /*0262*/ 	.byte	0x3e, 0x3e, 0x3e, 0x5d, 0x00
	.type		__unnamed_2,@object
	.size		__unnamed_2,(.L_2 - __unnamed_2)
__unnamed_2:
        /* <DEDUP_REMOVED lines=46> */
.L_2:


//--------------------- .nv.shared._ZN7cutlass13device_kernelINS_4gemm6kernel13GemmUniversalIN4cute5tupleIJiiiiEEENS1_10collective13CollectiveMmaINS1_35MainloopSm100TmaUmmaWarpSpecializedILi5ELi2ELi4ENS5_IJNS4_1CILi2EEENSA_ILi1EEESC_EEEEENS5_IJNSA_ILi64EEENSA_ILi128EEENSA_ILi32EEEEEENS_6half_tENS5_IJlSC_lEEESJ_SK_NS4_8TiledMMAINS4_8MMA_AtomIJNS4_20SM100_MMA_F16BF16_SSISJ_SJ_fLi64ELi128ELNS4_4UMMA5MajorE0ELSP_0ELNSO_7ScaleInE0ELSQ_0EEEEEENS4_6LayoutINS5_IJSC_SC_SC_EEENS5_IJNSA_ILi0EEESV_SV_EEEEENS5_IJNS4_10UnderscoreESY_SY_EEEEENS4_13SM90_TMA_LOADENS4_14ComposedLayoutINS4_7SwizzleILi2ELi4ELi3EEENS4_18smem_ptr_flag_bitsILi16EEENST_INS5_IJNSA_ILi8EEESH_EEENS5_IJSH_SC_EEEEEEEvNS4_8identityENS4_23SM90_TMA_LOAD_MULTICASTES1B_vS1C_EENS_8epilogue10collective18CollectiveEpilogueINS1F_23Sm100TmaWarpSpecializedILi4ELi2ELi16ELb1ELb0EEEJSI_NS5_IJNST_ISF_SC_EENST_ISH_SC_EEEEESJ_SK_SJ_SK_NS1F_6fusion15FusionCallbacksIS1J_NS1N_17LinearCombinationISJ_fSJ_fLNS_15FloatRoundStyleE2EEESI_S1M_JEEENS4_5SM1004TMEM4LOAD26SM100_TMEM_LOAD_16dp256b4xES11_S1B_NS4_17SM75_U32x4_LDSM_NENS4_14SM90_TMA_STOREES1B_NS4_17SM90_U32x4_STSM_NENS4_39AutoVectorizingCopyWithAssumedAlignmentILi128EEEEEEvvEEEEvNT_6ParamsE --------------------------
	.section	.nv.shared._ZN7cutlass13device_kernelINS_4gemm6kernel13GemmUniversalIN4cute5tupleIJiiiiEEENS1_10collective13CollectiveMmaINS1_35MainloopSm100TmaUmmaWarpSpecializedILi5ELi2ELi4ENS5_IJNS4_1CILi2EEENSA_ILi1EEESC_EEEEENS5_IJNSA_ILi64EEENSA_ILi128EEENSA_ILi32EEEEEENS_6half_tENS5_IJlSC_lEEESJ_SK_NS4_8TiledMMAINS4_8MMA_AtomIJNS4_20SM100_MMA_F16BF16_SSISJ_SJ_fLi64ELi128ELNS4_4UMMA5MajorE0ELSP_0ELNSO_7ScaleInE0ELSQ_0EEEEEENS4_6LayoutINS5_IJSC_SC_SC_EEENS5_IJNSA_ILi0EEESV_SV_EEEEENS5_IJNS4_10UnderscoreESY_SY_EEEEENS4_13SM90_TMA_LOADENS4_14ComposedLayoutINS4_7SwizzleILi2ELi4ELi3EEENS4_18smem_ptr_flag_bitsILi16EEENST_INS5_IJNSA_ILi8EEESH_EEENS5_IJSH_SC_EEEEEEEvNS4_8identityENS4_23SM90_TMA_LOAD_MULTICASTES1B_vS1C_EENS_8epilogue10collective18CollectiveEpilogueINS1F_23Sm100TmaWarpSpecializedILi4ELi2ELi16ELb1ELb0EEEJSI_NS5_IJNST_ISF_SC_EENST_ISH_SC_EEEEESJ_SK_SJ_SK_NS1F_6fusion15FusionCallbacksIS1J_NS1N_17LinearCombinationISJ_fSJ_fLNS_15FloatRoundStyleE2EEESI_S1M_JEEENS4_5SM1004TMEM4LOAD26SM100_TMEM_LOAD_16dp256b4xES11_S1B_NS4_17SM75_U32x4_LDSM_NENS4_14SM90_TMA_STOREES1B_NS4_17SM90_U32x4_STSM_NENS4_39AutoVectorizingCopyWithAssumedAlignmentILi128EEEEEEvvEEEEvNT_6ParamsE,"aw",@nobits
	.sectionflags	@""
	.align	16
	.zero		1024


//--------------------- .nv.shared.reserved.0     --------------------------
	.section	.nv.shared.reserved.0,"aw",@nobits
	.weak		__nv_reservedSMEM_offset_0_alias
	.size		__nv_reservedSMEM_offset_0_alias, 0, 64
	.other		__nv_reservedSMEM_offset_0_alias,@"STO_CUDA_RESERVED_SHARED STV_DEFAULT"
__nv_reservedSMEM_offset_0_alias:
	.zero		0
.nv.shared.reserved.0:
	.zero		64
	.weak		__nv_reservedSMEM_tcgen05_partition
	.type		__nv_reservedSMEM_tcgen05_partition,@object
	.size		__nv_reservedSMEM_tcgen05_partition,(.L_0 - __nv_reservedSMEM_tcgen05_partition)
__nv_reservedSMEM_tcgen05_partition:
	.zero		32
.L_0:


//--------------------- .nv.global                --------------------------
	.section	.nv.global,"aw",@nobits
.nv.global:
	.type		_ZN39_INTERNAL_16aaee79_4_k_cu_941f85f3_77584cute1_E,@object
	.size		_ZN39_INTERNAL_16aaee79_4_k_cu_941f85f3_77584cute1_E,(_ZN39_INTERNAL_16aaee79_4_k_cu_941f85f3_77584cuda3std3__45__cpo6cbeginE - _ZN39_INTERNAL_16aaee79_4_k_cu_941f85f3_77584cute1_E)
_ZN39_INTERNAL_16aaee79_4_k_cu_941f85f3_77584cute1_E:
	.zero		1
	.type		_ZN39_INTERNAL_16aaee79_4_k_cu_941f85f3_77584cuda3std3__45__cpo6cbeginE,@object
	.size		_ZN39_INTERNAL_16aaee79_4_k_cu_941f85f3_77584cuda3std3__45__cpo6cbeginE,(_ZN39_INTERNAL_16aaee79_4_k_cu_941f85f3_77584cuda3std3__48in_placeE - _ZN39_INTERNAL_16aaee79_4_k_cu_941f85f3_77584cuda3std3__45__cpo6cbeginE)
_ZN39_INTERNAL_16aaee79_4_k_cu_941f85f3_77584cuda3std3__45__cpo6cbeginE:
	.zero		1
	.type		_ZN39_INTERNAL_16aaee79_4_k_cu_941f85f3_77584cuda3std3__48in_placeE,@object
	.size		_ZN39_INTERNAL_16aaee79_4_k_cu_941f85f3_77584cuda3std3__48in_placeE,(_ZN39_INTERNAL_16aaee79_4_k_cu_941f85f3_77584cuda3std6ranges3__45__cpo9iter_moveE - _ZN39_INTERNAL_16aaee79_4_k_cu_941f85f3_77584cuda3std3__48in_placeE)
_ZN39_INTERNAL_16aaee79_4_k_cu_941f85f3_77584cuda3std3__48in_placeE:
	.zero		1
	.type		_ZN39_INTERNAL_16aaee79_4_k_cu_941f85f3_77584cuda3std6ranges3__45__cpo9iter_moveE,@object
	.size		_ZN39_INTERNAL_16aaee79_4_k_cu_941f85f3_77584cuda3std6ranges3__45__cpo9iter_moveE,(_ZN39_INTERNAL_16aaee79_4_k_cu_941f85f3_77584cuda3std3__45__cpo5beginE - _ZN39_INTERNAL_16aaee79_4_k_cu_941f85f3_77584cuda3std6ranges3__45__cpo9iter_moveE)
_ZN39_INTERNAL_16aaee79_4_k_cu_941f85f3_77584cuda3std6ranges3__45__cpo9iter_moveE:
	.zero		1
	.type		_ZN39_INTERNAL_16aaee79_4_k_cu_941f85f3_77584cuda3std3__45__cpo5beginE,@object
	.size		_ZN39_INTERNAL_16aaee79_4_k_cu_941f85f3_77584cuda3std3__45__cpo5beginE,(_ZN39_INTERNAL_16aaee79_4_k_cu_941f85f3_77584cuda3std3__441_GLOBAL__N__16aaee79_4_k_cu_941f85f3_77586ignoreE - _ZN39_INTERNAL_16aaee79_4_k_cu_941f85f3_77584cuda3std3__45__cpo5beginE)
_ZN39_INTERNAL_16aaee79_4_k_cu_941f85f3_77584cuda3std3__45__cpo5beginE:
	.zero		1
	.type		_ZN39_INTERNAL_16aaee79_4_k_cu_941f85f3_77584cuda3std3__441_GLOBAL__N__16aaee79_4_k_cu_941f85f3_77586ignoreE,@object
	.size		_ZN39_INTERNAL_16aaee79_4_k_cu_941f85f3_77584cuda3std3__441_GLOBAL__N__16aaee79_4_k_cu_941f85f3_77586ignoreE,(_ZN39_INTERNAL_16aaee79_4_k_cu_941f85f3_77584cute7productE - _ZN39_INTERNAL_16aaee79_4_k_cu_941f85f3_77584cuda3std3__441_GLOBAL__N__16aaee79_4_k_cu_941f85f3_77586ignoreE)
_ZN39_INTERNAL_16aaee79_4_k_cu_941f85f3_77584cuda3std3__441_GLOBAL__N__16aaee79_4_k_cu_941f85f3_77586ignoreE:
	.zero		1
	.type		_ZN39_INTERNAL_16aaee79_4_k_cu_941f85f3_77584cute7productE,@object
	.size		_ZN39_INTERNAL_16aaee79_4_k_cu_941f85f3_77584cute7productE,(_ZN39_INTERNAL_16aaee79_4_k_cu_941f85f3_77584cuda3std3__45__cpo3endE - _ZN39_INTERNAL_16aaee79_4_k_cu_941f85f3_77584cute7productE)
_ZN39_INTERNAL_16aaee79_4_k_cu_941f85f3_77584cute7productE:
	.zero		1
	.type		_ZN39_INTERNAL_16aaee79_4_k_cu_941f85f3_77584cuda3std3__45__cpo3endE,@object
	.size		_ZN39_INTERNAL_16aaee79_4_k_cu_941f85f3_77584cuda3std3__45__cpo3endE,(_ZN39_INTERNAL_16aaee79_4_k_cu_941f85f3_77584cuda3std3__419piecewise_constructE - _ZN39_INTERNAL_16aaee79_4_k_cu_941f85f3_77584cuda3std3__45__cpo3endE)
_ZN39_INTERNAL_16aaee79_4_k_cu_941f85f3_77584cuda3std3__45__cpo3endE:
	.zero		1
	.type		_ZN39_INTERNAL_16aaee79_4_k_cu_941f85f3_77584cuda3std3__419piecewise_constructE,@object
	.size		_ZN39_INTERNAL_16aaee79_4_k_cu_941f85f3_77584cuda3std3__419piecewise_constructE,(_ZN39_INTERNAL_16aaee79_4_k_cu_941f85f3_77584cuda3std3__45__cpo4cendE - _ZN39_INTERNAL_16aaee79_4_k_cu_941f85f3_77584cuda3std3__419piecewise_constructE)
_ZN39_INTERNAL_16aaee79_4_k_cu_941f85f3_77584cuda3std3__419piecewise_constructE:
	.zero		1
	.type		_ZN39_INTERNAL_16aaee79_4_k_cu_941f85f3_77584cuda3std3__45__cpo4cendE,@object
	.size		_ZN39_INTERNAL_16aaee79_4_k_cu_941f85f3_77584cuda3std3__45__cpo4cendE,(_ZN39_INTERNAL_16aaee79_4_k_cu_941f85f3_77584cuda3std6ranges3__45__cpo4swapE - _ZN39_INTERNAL_16aaee79_4_k_cu_941f85f3_77584cuda3std3__45__cpo4cendE)
_ZN39_INTERNAL_16aaee79_4_k_cu_941f85f3_77584cuda3std3__45__cpo4cendE:
	.zero		1
	.type		_ZN39_INTERNAL_16aaee79_4_k_cu_941f85f3_77584cuda3std6ranges3__45__cpo4swapE,@object
	.size		_ZN39_INTERNAL_16aaee79_4_k_cu_941f85f3_77584cuda3std6ranges3__45__cpo4swapE,(.L_10 - _ZN39_INTERNAL_16aaee79_4_k_cu_941f85f3_77584cuda3std6ranges3__45__cpo4swapE)
_ZN39_INTERNAL_16aaee79_4_k_cu_941f85f3_77584cuda3std6ranges3__45__cpo4swapE:
	.zero		1
.L_10:


//--------------------- .nv.constant0._ZN7cutlass13device_kernelINS_4gemm6kernel13GemmUniversalIN4cute5tupleIJiiiiEEENS1_10collective13CollectiveMmaINS1_35MainloopSm100TmaUmmaWarpSpecializedILi5ELi2ELi4ENS5_IJNS4_1CILi2EEENSA_ILi1EEESC_EEEEENS5_IJNSA_ILi64EEENSA_ILi128EEENSA_ILi32EEEEEENS_6half_tENS5_IJlSC_lEEESJ_SK_NS4_8TiledMMAINS4_8MMA_AtomIJNS4_20SM100_MMA_F16BF16_SSISJ_SJ_fLi64ELi128ELNS4_4UMMA5MajorE0ELSP_0ELNSO_7ScaleInE0ELSQ_0EEEEEENS4_6LayoutINS5_IJSC_SC_SC_EEENS5_IJNSA_ILi0EEESV_SV_EEEEENS5_IJNS4_10UnderscoreESY_SY_EEEEENS4_13SM90_TMA_LOADENS4_14ComposedLayoutINS4_7SwizzleILi2ELi4ELi3EEENS4_18smem_ptr_flag_bitsILi16EEENST_INS5_IJNSA_ILi8EEESH_EEENS5_IJSH_SC_EEEEEEEvNS4_8identityENS4_23SM90_TMA_LOAD_MULTICASTES1B_vS1C_EENS_8epilogue10collective18CollectiveEpilogueINS1F_23Sm100TmaWarpSpecializedILi4ELi2ELi16ELb1ELb0EEEJSI_NS5_IJNST_ISF_SC_EENST_ISH_SC_EEEEESJ_SK_SJ_SK_NS1F_6fusion15FusionCallbacksIS1J_NS1N_17LinearCombinationISJ_fSJ_fLNS_15FloatRoundStyleE2EEESI_S1M_JEEENS4_5SM1004TMEM4LOAD26SM100_TMEM_LOAD_16dp256b4xES11_S1B_NS4_17SM75_U32x4_LDSM_NENS4_14SM90_TMA_STOREES1B_NS4_17SM90_U32x4_STSM_NENS4_39AutoVectorizingCopyWithAssumedAlignmentILi128EEEEEEvvEEEEvNT_6ParamsE --------------------------
	.section	.nv.constant0._ZN7cutlass13device_kernelINS_4gemm6kernel13GemmUniversalIN4cute5tupleIJiiiiEEENS1_10collective13CollectiveMmaINS1_35MainloopSm100TmaUmmaWarpSpecializedILi5ELi2ELi4ENS5_IJNS4_1CILi2EEENSA_ILi1EEESC_EEEEENS5_IJNSA_ILi64EEENSA_ILi128EEENSA_ILi32EEEEEENS_6half_tENS5_IJlSC_lEEESJ_SK_NS4_8TiledMMAINS4_8MMA_AtomIJNS4_20SM100_MMA_F16BF16_SSISJ_SJ_fLi64ELi128ELNS4_4UMMA5MajorE0ELSP_0ELNSO_7ScaleInE0ELSQ_0EEEEEENS4_6LayoutINS5_IJSC_SC_SC_EEENS5_IJNSA_ILi0EEESV_SV_EEEEENS5_IJNS4_10UnderscoreESY_SY_EEEEENS4_13SM90_TMA_LOADENS4_14ComposedLayoutINS4_7SwizzleILi2ELi4ELi3EEENS4_18smem_ptr_flag_bitsILi16EEENST_INS5_IJNSA_ILi8EEESH_EEENS5_IJSH_SC_EEEEEEEvNS4_8identityENS4_23SM90_TMA_LOAD_MULTICASTES1B_vS1C_EENS_8epilogue10collective18CollectiveEpilogueINS1F_23Sm100TmaWarpSpecializedILi4ELi2ELi16ELb1ELb0EEEJSI_NS5_IJNST_ISF_SC_EENST_ISH_SC_EEEEESJ_SK_SJ_SK_NS1F_6fusion15FusionCallbacksIS1J_NS1N_17LinearCombinationISJ_fSJ_fLNS_15FloatRoundStyleE2EEESI_S1M_JEEENS4_5SM1004TMEM4LOAD26SM100_TMEM_LOAD_16dp256b4xES11_S1B_NS4_17SM75_U32x4_LDSM_NENS4_14SM90_TMA_STOREES1B_NS4_17SM90_U32x4_STSM_NENS4_39AutoVectorizingCopyWithAssumedAlignmentILi128EEEEEEvvEEEEvNT_6ParamsE,"a",@progbits
	.sectionflags	@""
	.align	4
.nv.constant0._ZN7cutlass13device_kernelINS_4gemm6kernel13GemmUniversalIN4cute5tupleIJiiiiEEENS1_10collective13CollectiveMmaINS1_35MainloopSm100TmaUmmaWarpSpecializedILi5ELi2ELi4ENS5_IJNS4_1CILi2EEENSA_ILi1EEESC_EEEEENS5_IJNSA_ILi64EEENSA_ILi128EEENSA_ILi32EEEEEENS_6half_tENS5_IJlSC_lEEESJ_SK_NS4_8TiledMMAINS4_8MMA_AtomIJNS4_20SM100_MMA_F16BF16_SSISJ_SJ_fLi64ELi128ELNS4_4UMMA5MajorE0ELSP_0ELNSO_7ScaleInE0ELSQ_0EEEEEENS4_6LayoutINS5_IJSC_SC_SC_EEENS5_IJNSA_ILi0EEESV_SV_EEEEENS5_IJNS4_10UnderscoreESY_SY_EEEEENS4_13SM90_TMA_LOADENS4_14ComposedLayoutINS4_7SwizzleILi2ELi4ELi3EEENS4_18smem_ptr_flag_bitsILi16EEENST_INS5_IJNSA_ILi8EEESH_EEENS5_IJSH_SC_EEEEEEEvNS4_8identityENS4_23SM90_TMA_LOAD_MULTICASTES1B_vS1C_EENS_8epilogue10collective18CollectiveEpilogueINS1F_23Sm100TmaWarpSpecializedILi4ELi2ELi16ELb1ELb0EEEJSI_NS5_IJNST_ISF_SC_EENST_ISH_SC_EEEEESJ_SK_SJ_SK_NS1F_6fusion15FusionCallbacksIS1J_NS1N_17LinearCombinationISJ_fSJ_fLNS_15FloatRoundStyleE2EEESI_S1M_JEEENS4_5SM1004TMEM4LOAD26SM100_TMEM_LOAD_16dp256b4xES11_S1B_NS4_17SM75_U32x4_LDSM_NENS4_14SM90_TMA_STOREES1B_NS4_17SM90_U32x4_STSM_NENS4_39AutoVectorizingCopyWithAssumedAlignmentILi128EEEEEEvvEEEEvNT_6ParamsE:
	.zero		2944


//--------------------- SYMBOLS --------------------------

	.type		.nv.reservedSmem.offset0,@object
	.size		.nv.reservedSmem.offset0,0x4
	.type		.nv.reservedSmem.cap,@object
	.size		.nv.reservedSmem.cap,0x4
	.type		__assertfail,@function
